	.target	sm_90a

	.elftype	@"ET_EXEC"


//--------------------- .note.nv.tkinfo           --------------------------
	.section	.note.nv.tkinfo,"",@"SHT_NOTE"
	.sectionflags	@"SHF_NOTE_NV_TKINFO"
	.tkinfo
        /*0018*/ 	.word	0x00000002
        /*0030*/ 	.string	""
        /*0030*/ 	.string	"ptxas"
        /*0030*/ 	.string	"Cuda compilation tools, release 13.0, V13.0.88"
        /*0030*/ 	.string	"Build cuda_13.0.r13.0/compiler.36424714_0"
        /*0030*/ 	.string	"-arch sm_90a -m 64 "



//--------------------- .note.nv.cuinfo           --------------------------
	.section	.note.nv.cuinfo,"",@"SHT_NOTE"
	.sectionflags	@"SHF_NOTE_NV_CUINFO"
        /*0018*/ 	.short	0x0002
        /*001a*/ 	.short	0x005a
        /*001c*/ 	.short	0x0082
	.zero		2


//--------------------- .nv.info                  --------------------------
	.section	.nv.info,"",@"SHT_CUDA_INFO"
	.align	4


	//----- nvinfo : EIATTR_REGCOUNT
	.align		4
        /*0000*/ 	.byte	0x04, 0x2f
        /*0002*/ 	.short	(.L_15 - .L_14)
	.align		4
.L_14:
        /*0004*/ 	.word	index@(_ZN7cutlass13device_kernelINS_4gemm6kernel13GemmUniversalIN4cute5tupleIJiiiiEEENS1_10collective13CollectiveMmaINS1_34MainloopSm90TmaGmmaWarpSpecializedILi3ENS5_IJNS4_1CILi2EEESB_NSA_ILi1EEEEEENS1_35KernelTmaWarpSpecializedCooperativeEEENS5_IJNSA_ILi256EEENSA_ILi128EEESH_EEENS_10bfloat16_tENS5_IJlSC_lEEESJ_SK_NS4_8TiledMMAINS4_8MMA_AtomIJNS4_4SM904GMMA28MMA_64x128x16_F32BF16BF16_SSILNSO_5MajorE0ELSQ_0ELNSO_7ScaleInE1ELSR_1EEEEEENS4_6LayoutINS5_IJSB_SC_SC_EEENS5_IJSC_NSA_ILi0EEESW_EEEEENS5_IJNS4_10UnderscoreESZ_SZ_EEEEENS4_23SM90_TMA_LOAD_MULTICASTENS4_14ComposedLayoutINS4_7SwizzleILi3ELi4ELi3EEENS4_18smem_ptr_flag_bitsILi16EEENSU_INS5_IJNSA_ILi8EEENSA_ILi64EEEEEENS5_IJS19_SC_EEEEEEEvNS4_8identityES12_S1D_vS1E_EENS_8epilogue10collective6detail29Sm90TmaWarpSpecializedAdapterINS1H_15DefaultEpilogueISJ_SK_SK_NS1G_6thread17LinearCombinationISJ_Li1EffLNS1L_9ScaleType4KindE0ELNS_15FloatRoundStyleE2ESJ_EENS1_15EpilogueDefaultEEEEEvvEEEEvNT_6ParamsE)
        /*0008*/ 	.word	0x000000a8


	//----- nvinfo : EIATTR_FRAME_SIZE
	.align		4
.L_15:
        /*000c*/ 	.byte	0x04, 0x11
        /*000e*/ 	.short	(.L_17 - .L_16)
	.align		4
.L_16:
        /*0010*/ 	.word	index@(_ZN7cutlass13device_kernelINS_4gemm6kernel13GemmUniversalIN4cute5tupleIJiiiiEEENS1_10collective13CollectiveMmaINS1_34MainloopSm90TmaGmmaWarpSpecializedILi3ENS5_IJNS4_1CILi2EEESB_NSA_ILi1EEEEEENS1_35KernelTmaWarpSpecializedCooperativeEEENS5_IJNSA_ILi256EEENSA_ILi128EEESH_EEENS_10bfloat16_tENS5_IJlSC_lEEESJ_SK_NS4_8TiledMMAINS4_8MMA_AtomIJNS4_4SM904GMMA28MMA_64x128x16_F32BF16BF16_SSILNSO_5MajorE0ELSQ_0ELNSO_7ScaleInE1ELSR_1EEEEEENS4_6LayoutINS5_IJSB_SC_SC_EEENS5_IJSC_NSA_ILi0EEESW_EEEEENS5_IJNS4_10UnderscoreESZ_SZ_EEEEENS4_23SM90_TMA_LOAD_MULTICASTENS4_14ComposedLayoutINS4_7SwizzleILi3ELi4ELi3EEENS4_18smem_ptr_flag_bitsILi16EEENSU_INS5_IJNSA_ILi8EEENSA_ILi64EEEEEENS5_IJS19_SC_EEEEEEEvNS4_8identityES12_S1D_vS1E_EENS_8epilogue10collective6detail29Sm90TmaWarpSpecializedAdapterINS1H_15DefaultEpilogueISJ_SK_SK_NS1G_6thread17LinearCombinationISJ_Li1EffLNS1L_9ScaleType4KindE0ELNS_15FloatRoundStyleE2ESJ_EENS1_15EpilogueDefaultEEEEEvvEEEEvNT_6ParamsE)
        /*0014*/ 	.word	0x00000000


	//----- nvinfo : EIATTR_MIN_STACK_SIZE
	.align		4
.L_17:
        /*0018*/ 	.byte	0x04, 0x12
        /*001a*/ 	.short	(.L_19 - .L_18)
	.align		4
.L_18:
        /*001c*/ 	.word	index@(_ZN7cutlass13device_kernelINS_4gemm6kernel13GemmUniversalIN4cute5tupleIJiiiiEEENS1_10collective13CollectiveMmaINS1_34MainloopSm90TmaGmmaWarpSpecializedILi3ENS5_IJNS4_1CILi2EEESB_NSA_ILi1EEEEEENS1_35KernelTmaWarpSpecializedCooperativeEEENS5_IJNSA_ILi256EEENSA_ILi128EEESH_EEENS_10bfloat16_tENS5_IJlSC_lEEESJ_SK_NS4_8TiledMMAINS4_8MMA_AtomIJNS4_4SM904GMMA28MMA_64x128x16_F32BF16BF16_SSILNSO_5MajorE0ELSQ_0ELNSO_7ScaleInE1ELSR_1EEEEEENS4_6LayoutINS5_IJSB_SC_SC_EEENS5_IJSC_NSA_ILi0EEESW_EEEEENS5_IJNS4_10UnderscoreESZ_SZ_EEEEENS4_23SM90_TMA_LOAD_MULTICASTENS4_14ComposedLayoutINS4_7SwizzleILi3ELi4ELi3EEENS4_18smem_ptr_flag_bitsILi16EEENSU_INS5_IJNSA_ILi8EEENSA_ILi64EEEEEENS5_IJS19_SC_EEEEEEEvNS4_8identityES12_S1D_vS1E_EENS_8epilogue10collective6detail29Sm90TmaWarpSpecializedAdapterINS1H_15DefaultEpilogueISJ_SK_SK_NS1G_6thread17LinearCombinationISJ_Li1EffLNS1L_9ScaleType4KindE0ELNS_15FloatRoundStyleE2ESJ_EENS1_15EpilogueDefaultEEEEEvvEEEEvNT_6ParamsE)
        /*0020*/ 	.word	0x00000000
.L_19:


//--------------------- .nv.compat                --------------------------
	.section	.nv.compat,"",@"SHT_CUDA_COMPAT_INFO"
	.align	4
        /*0000*/ 	.byte	0x02, 0x09, 0x01, 0x00, 0x02, 0x02, 0x04, 0x00, 0x02, 0x05, 0x05, 0x00, 0x03, 0x07, 0x01, 0x01
        /*0010*/ 	.byte	0x02, 0x03, 0x01, 0x00, 0x02, 0x06, 0x01, 0x00, 0x04, 0x0b, 0x08, 0x00, 0x00, 0x00, 0x00, 0x00
        /*0020*/ 	.byte	0x00, 0x00, 0x00, 0x00


//--------------------- .nv.info._ZN7cutlass13device_kernelINS_4gemm6kernel13GemmUniversalIN4cute5tupleIJiiiiEEENS1_10collective13CollectiveMmaINS1_34MainloopSm90TmaGmmaWarpSpecializedILi3ENS5_IJNS4_1CILi2EEESB_NSA_ILi1EEEEEENS1_35KernelTmaWarpSpecializedCooperativeEEENS5_IJNSA_ILi256EEENSA_ILi128EEESH_EEENS_10bfloat16_tENS5_IJlSC_lEEESJ_SK_NS4_8TiledMMAINS4_8MMA_AtomIJNS4_4SM904GMMA28MMA_64x128x16_F32BF16BF16_SSILNSO_5MajorE0ELSQ_0ELNSO_7ScaleInE1ELSR_1EEEEEENS4_6LayoutINS5_IJSB_SC_SC_EEENS5_IJSC_NSA_ILi0EEESW_EEEEENS5_IJNS4_10UnderscoreESZ_SZ_EEEEENS4_23SM90_TMA_LOAD_MULTICASTENS4_14ComposedLayoutINS4_7SwizzleILi3ELi4ELi3EEENS4_18smem_ptr_flag_bitsILi16EEENSU_INS5_IJNSA_ILi8EEENSA_ILi64EEEEEENS5_IJS19_SC_EEEEEEEvNS4_8identityES12_S1D_vS1E_EENS_8epilogue10collective6detail29Sm90TmaWarpSpecializedAdapterINS1H_15DefaultEpilogueISJ_SK_SK_NS1G_6thread17LinearCombinationISJ_Li1EffLNS1L_9ScaleType4KindE0ELNS_15FloatRoundStyleE2ESJ_EENS1_15EpilogueDefaultEEEEEvvEEEEvNT_6ParamsE --------------------------
	.section	.nv.info._ZN7cutlass13device_kernelINS_4gemm6kernel13GemmUniversalIN4cute5tupleIJiiiiEEENS1_10collective13CollectiveMmaINS1_34MainloopSm90TmaGmmaWarpSpecializedILi3ENS5_IJNS4_1CILi2EEESB_NSA_ILi1EEEEEENS1_35KernelTmaWarpSpecializedCooperativeEEENS5_IJNSA_ILi256EEENSA_ILi128EEESH_EEENS_10bfloat16_tENS5_IJlSC_lEEESJ_SK_NS4_8TiledMMAINS4_8MMA_AtomIJNS4_4SM904GMMA28MMA_64x128x16_F32BF16BF16_SSILNSO_5MajorE0ELSQ_0ELNSO_7ScaleInE1ELSR_1EEEEEENS4_6LayoutINS5_IJSB_SC_SC_EEENS5_IJSC_NSA_ILi0EEESW_EEEEENS5_IJNS4_10UnderscoreESZ_SZ_EEEEENS4_23SM90_TMA_LOAD_MULTICASTENS4_14ComposedLayoutINS4_7SwizzleILi3ELi4ELi3EEENS4_18smem_ptr_flag_bitsILi16EEENSU_INS5_IJNSA_ILi8EEENSA_ILi64EEEEEENS5_IJS19_SC_EEEEEEEvNS4_8identityES12_S1D_vS1E_EENS_8epilogue10collective6detail29Sm90TmaWarpSpecializedAdapterINS1H_15DefaultEpilogueISJ_SK_SK_NS1G_6thread17LinearCombinationISJ_Li1EffLNS1L_9ScaleType4KindE0ELNS_15FloatRoundStyleE2ESJ_EENS1_15EpilogueDefaultEEEEEvvEEEEvNT_6ParamsE,"",@"SHT_CUDA_INFO"
	.sectionflags	@""
	.align	4


	//----- nvinfo : EIATTR_CUDA_API_VERSION
	.align		4
        /*0000*/ 	.byte	0x04, 0x37
        /*0002*/ 	.short	(.L_21 - .L_20)
.L_20:
        /*0004*/ 	.word	0x00000082


	//----- nvinfo : EIATTR_KPARAM_INFO
	.align		4
.L_21:
        /*0008*/ 	.byte	0x04, 0x17
        /*000a*/ 	.short	(.L_23 - .L_22)
.L_22:
        /*000c*/ 	.word	0x00000000
        /*0010*/ 	.short	0x0000
        /*0012*/ 	.short	0x0070
        /*0014*/ 	.byte	0x00, 0xf0, 0x01, 0x10


	//----- nvinfo : EIATTR_SPARSE_MMA_MASK
	.align		4
.L_23:
        /*0018*/ 	.byte	0x03, 0x50
        /*001a*/ 	.short	0x0000


	//----- nvinfo : EIATTR_MAXREG_COUNT
	.align		4
        /*001c*/ 	.byte	0x03, 0x1b
        /*001e*/ 	.short	0x00a8


	//----- nvinfo : EIATTR_NUM_BARRIERS
	.align		4
        /*0020*/ 	.byte	0x02, 0x4c
        /*0022*/ 	.byte	0x01
	.zero		1


	//----- nvinfo : EIATTR_EXTERNS
	.align		4
        /*0024*/ 	.byte	0x04, 0x0f
        /*0026*/ 	.short	(.L_25 - .L_24)


	//   ....[0]....
	.align		4
.L_24:
        /*0028*/ 	.word	index@(__assertfail)


	//----- nvinfo : EIATTR_MERCURY_ISA_VERSION
	.align		4
.L_25:
        /*002c*/ 	.byte	0x03, 0x5f
        /*002e*/ 	.short	0x0101


	//----- nvinfo : EIATTR_INT_WARP_WIDE_INSTR_OFFSETS
	.align		4
        /*0030*/ 	.byte	0x04, 0x31
        /*0032*/ 	.short	(.L_27 - .L_26)


	//   ....[0]....
.L_26:
        /*0034*/ 	.word	0x00000460


	//   ....[1]....
        /*0038*/ 	.word	0x00000490


	//   ....[2]....
        /*003c*/ 	.word	0x00000650


	//----- nvinfo : EIATTR_COOP_GROUP_MASK_REGIDS
	.align		4
.L_27:
        /*0040*/ 	.byte	0x04, 0x29
        /*0042*/ 	.short	(.L_29 - .L_28)


	//   ....[0]....
.L_28:
        /*0044*/ 	.word	0xffffffff


	//   ....[1]....
        /*0048*/ 	.word	0xffffffff


	//   ....[2]....
        /*004c*/ 	.word	0xffffffff


	//   ....[3]....
        /*0050*/ 	.word	0xffffffff


	//   ....[4]....
        /*0054*/ 	.word	0xffffffff


	//   ....[5]....
        /*0058*/ 	.word	0xffffffff


	//----- nvinfo : EIATTR_COOP_GROUP_INSTR_OFFSETS
	.align		4
.L_29:
        /*005c*/ 	.byte	0x04, 0x28
        /*005e*/ 	.short	(.L_31 - .L_30)


	//   ....[0]....
.L_30:
        /*0060*/ 	.word	0x00000060


	//   ....[1]....
        /*0064*/ 	.word	0x00000070


	//   ....[2]....
        /*0068*/ 	.word	0x00000130


	//   ....[3]....
        /*006c*/ 	.word	0x000002b0


	//   ....[4]....
        /*0070*/ 	.word	0x000007d0


	//   ....[5]....
        /*0074*/ 	.word	0x00001220


	//----- nvinfo : EIATTR_REG_RECONFIG
	.align		4
.L_31:
        /*0078*/ 	.byte	0x01, 0x54
	.zero		2


	//----- nvinfo : EIATTR_SYSCALL_OFFSETS
	.align		4
        /*007c*/ 	.byte	0x04, 0x46
        /*007e*/ 	.short	(.L_33 - .L_32)


	//   ....[0]....
.L_32:
        /*0080*/ 	.word	0x000013e0


	//----- nvinfo : EIATTR_MBARRIER_INSTR_OFFSETS
	.align		4
.L_33:
        /*0084*/ 	.byte	0x04, 0x39
        /*0086*/ 	.short	(.L_35 - .L_34)


	//   ....[0]....
.L_34:
        /*0088*/ 	.word	0x00000230
        /*008c*/ 	.word	0x000000ff
        /*0090*/ 	.word	0x00000000
        /*0094*/ 	.short	0x0100
        /*0096*/ 	.byte	0x08
	.zero		1


	//   ....[1]....
        /*0098*/ 	.word	0x00000240
        /*009c*/ 	.word	0x000000ff
        /*00a0*/ 	.word	0x00000018
        /*00a4*/ 	.short	0x0100
        /*00a6*/ 	.byte	0x08
	.zero		1


	//   ....[2]....
        /*00a8*/ 	.word	0x00000250
        /*00ac*/ 	.word	0x000000ff
        /*00b0*/ 	.word	0x00000008
        /*00b4*/ 	.short	0x0100
        /*00b6*/ 	.byte	0x08
	.zero		1


	//   ....[3]....
        /*00b8*/ 	.word	0x00000260
        /*00bc*/ 	.word	0x000000ff
        /*00c0*/ 	.word	0x00000020
        /*00c4*/ 	.short	0x0100
        /*00c6*/ 	.byte	0x08
	.zero		1


	//   ....[4]....
        /*00c8*/ 	.word	0x00000270
        /*00cc*/ 	.word	0x000000ff
        /*00d0*/ 	.word	0x00000010
        /*00d4*/ 	.short	0x0100
        /*00d6*/ 	.byte	0x08
	.zero		1


	//   ....[5]....
        /*00d8*/ 	.word	0x00000280
        /*00dc*/ 	.word	0x000000ff
        /*00e0*/ 	.word	0x00000028
        /*00e4*/ 	.short	0x0100
        /*00e6*/ 	.byte	0x08
	.zero		1


	//   ....[6]....
        /*00e8*/ 	.word	0x000006d0
        /*00ec*/ 	.word	0x000000ff
        /*00f0*/ 	.word	0x00000040
        /*00f4*/ 	.short	0x0100
        /*00f6*/ 	.byte	0x06
	.zero		1


	//   ....[7]....
        /*00f8*/ 	.word	0x00000760
        /*00fc*/ 	.word	0x000000ff
        /*0100*/ 	.word	0x00000048
        /*0104*/ 	.short	0x0100
        /*0106*/ 	.byte	0x06
	.zero		1


	//   ....[8]....
        /*0108*/ 	.word	0x000014a0
        /*010c*/ 	.word	0x00000003
        /*0110*/ 	.word	0x00000000
        /*0114*/ 	.short	0x010a
        /*0116*/ 	.byte	0x3f
	.zero		1


	//   ....[9]....
        /*0118*/ 	.word	0x000014e0
        /*011c*/ 	.word	0x00000003
        /*0120*/ 	.word	0x00000000
        /*0124*/ 	.short	0x010a
        /*0126*/ 	.byte	0x3f
	.zero		1


	//   ....[10]....
        /*0128*/ 	.word	0x00001d00
        /*012c*/ 	.word	0x00000005
        /*0130*/ 	.word	0x00000000
        /*0134*/ 	.short	0x010a
        /*0136*/ 	.byte	0x3f
	.zero		1


	//   ....[11]....
        /*0138*/ 	.word	0x00001d40
        /*013c*/ 	.word	0x00000005
        /*0140*/ 	.word	0x00000000
        /*0144*/ 	.short	0x010a
        /*0146*/ 	.byte	0x3f
	.zero		1


	//   ....[12]....
        /*0148*/ 	.word	0x000023e0
        /*014c*/ 	.word	0x00000005
        /*0150*/ 	.word	0x00000000
        /*0154*/ 	.short	0x0101
        /*0156*/ 	.byte	0x3f
	.zero		1


	//   ....[13]....
        /*0158*/ 	.word	0x00002600
        /*015c*/ 	.word	0x00000003
        /*0160*/ 	.word	0x00000000
        /*0164*/ 	.short	0x0101
        /*0166*/ 	.byte	0x3f
	.zero		1


	//   ....[14]....
        /*0168*/ 	.word	0x0000bef0
        /*016c*/ 	.word	0x0000000e
        /*0170*/ 	.word	0x00000018
        /*0174*/ 	.short	0x010a
        /*0176*/ 	.byte	0x3f
	.zero		1


	//   ....[15]....
        /*0178*/ 	.word	0x0000c360
        /*017c*/ 	.word	0x00000006
        /*0180*/ 	.word	0x00000048
        /*0184*/ 	.short	0x0101
        /*0186*/ 	.byte	0x3f
	.zero		1


	//   ....[16]....
        /*0188*/ 	.word	0x0000ca90
        /*018c*/ 	.word	0x00000007
        /*0190*/ 	.word	0x00000000
        /*0194*/ 	.short	0x010a
        /*0196*/ 	.byte	0x3f
	.zero		1


	//   ....[17]....
        /*0198*/ 	.word	0x0000cb10
        /*019c*/ 	.word	0x00000009
        /*01a0*/ 	.word	0x00000000
        /*01a4*/ 	.short	0x010a
        /*01a6*/ 	.byte	0x3f
	.zero		1


	//   ....[18]....
        /*01a8*/ 	.word	0x0000cba0
        /*01ac*/ 	.word	0x00000003
        /*01b0*/ 	.word	0x00000000
        /*01b4*/ 	.short	0x010a
        /*01b6*/ 	.byte	0x3f
	.zero		1


	//   ....[19]....
        /*01b8*/ 	.word	0x0000cc00
        /*01bc*/ 	.word	0x00000003
        /*01c0*/ 	.word	0x00000000
        /*01c4*/ 	.short	0x010a
        /*01c6*/ 	.byte	0x3f
	.zero		1


	//   ....[20]....
        /*01c8*/ 	.word	0x0000cc50
        /*01cc*/ 	.word	0x00000005
        /*01d0*/ 	.word	0x00000000
        /*01d4*/ 	.short	0x010a
        /*01d6*/ 	.byte	0x3f
	.zero		1


	//   ....[21]....
        /*01d8*/ 	.word	0x0000cd20
        /*01dc*/ 	.word	0x0000000e
        /*01e0*/ 	.word	0x00000018
        /*01e4*/ 	.short	0x010a
        /*01e6*/ 	.byte	0x3f
	.zero		1


	//   ....[22]....
        /*01e8*/ 	.word	0x0000cdf0
        /*01ec*/ 	.word	0x00000007
        /*01f0*/ 	.word	0x00000000
        /*01f4*/ 	.short	0x010a
        /*01f6*/ 	.byte	0x3f
	.zero		1


	//   ....[23]....
        /*01f8*/ 	.word	0x0000ce40
        /*01fc*/ 	.word	0x00000009
        /*0200*/ 	.word	0x00000000
        /*0204*/ 	.short	0x010a
        /*0206*/ 	.byte	0x3f
	.zero		1


	//----- nvinfo : EIATTR_NUM_MBARRIERS
	.align		4
.L_35:
        /*0208*/ 	.byte	0x03, 0x38
        /*020a*/ 	.short	0x0008


	//----- nvinfo : EIATTR_EXIT_INSTR_OFFSETS
	.align		4
        /*020c*/ 	.byte	0x04, 0x1c
        /*020e*/ 	.short	(.L_37 - .L_36)


	//   ....[0]....
.L_36:
        /*0210*/ 	.word	0x00000930


	//   ....[1]....
        /*0214*/ 	.word	0x00001150


	//   ....[2]....
        /*0218*/ 	.word	0x0000b530


	//   ....[3]....
        /*021c*/ 	.word	0x0000ba90


	//   ....[4]....
        /*0220*/ 	.word	0x0000cbf0


	//----- nvinfo : EIATTR_MAX_THREADS
	.align		4
.L_37:
        /*0224*/ 	.byte	0x04, 0x05
        /*0226*/ 	.short	(.L_39 - .L_38)
.L_38:
        /*0228*/ 	.word	0x00000180
        /*022c*/ 	.word	0x00000001
        /*0230*/ 	.word	0x00000001


	//----- nvinfo : EIATTR_CRS_STACK_SIZE
	.align		4
.L_39:
        /*0234*/ 	.byte	0x04, 0x1e
        /*0236*/ 	.short	(.L_41 - .L_40)
.L_40:
        /*0238*/ 	.word	0x00000000


	//----- nvinfo : EIATTR_CBANK_PARAM_SIZE
	.align		4
.L_41:
        /*023c*/ 	.byte	0x03, 0x19
        /*023e*/ 	.short	0x0470


	//----- nvinfo : EIATTR_PARAM_CBANK
	.align		4
        /*0240*/ 	.byte	0x04, 0x0a
        /*0242*/ 	.short	(.L_43 - .L_42)
	.align		4
.L_42:
        /*0244*/ 	.word	index@(.nv.constant0._ZN7cutlass13device_kernelINS_4gemm6kernel13GemmUniversalIN4cute5tupleIJiiiiEEENS1_10collective13CollectiveMmaINS1_34MainloopSm90TmaGmmaWarpSpecializedILi3ENS5_IJNS4_1CILi2EEESB_NSA_ILi1EEEEEENS1_35KernelTmaWarpSpecializedCooperativeEEENS5_IJNSA_ILi256EEENSA_ILi128EEESH_EEENS_10bfloat16_tENS5_IJlSC_lEEESJ_SK_NS4_8TiledMMAINS4_8MMA_AtomIJNS4_4SM904GMMA28MMA_64x128x16_F32BF16BF16_SSILNSO_5MajorE0ELSQ_0ELNSO_7ScaleInE1ELSR_1EEEEEENS4_6LayoutINS5_IJSB_SC_SC_EEENS5_IJSC_NSA_ILi0EEESW_EEEEENS5_IJNS4_10UnderscoreESZ_SZ_EEEEENS4_23SM90_TMA_LOAD_MULTICASTENS4_14ComposedLayoutINS4_7SwizzleILi3ELi4ELi3EEENS4_18smem_ptr_flag_bitsILi16EEENSU_INS5_IJNSA_ILi8EEENSA_ILi64EEEEEENS5_IJS19_SC_EEEEEEEvNS4_8identityES12_S1D_vS1E_EENS_8epilogue10collective6detail29Sm90TmaWarpSpecializedAdapterINS1H_15DefaultEpilogueISJ_SK_SK_NS1G_6thread17LinearCombinationISJ_Li1EffLNS1L_9ScaleType4KindE0ELNS_15FloatRoundStyleE2ESJ_EENS1_15EpilogueDefaultEEEEEvvEEEEvNT_6ParamsE)
        /*0248*/ 	.short	0x0210
        /*024a*/ 	.short	0x0470


	//----- nvinfo : EIATTR_SW_WAR
	.align		4
.L_43:
        /*024c*/ 	.byte	0x04, 0x36
        /*024e*/ 	.short	(.L_45 - .L_44)
.L_44:
        /*0250*/ 	.word	0x00000008
.L_45:


//--------------------- .nv.callgraph             --------------------------
	.section	.nv.callgraph,"",@"SHT_CUDA_CALLGRAPH"
	.align	4
	.sectionentsize	8
	.align		4
        /*0000*/ 	.word	0x00000000
	.align		4
        /*0004*/ 	.word	0xffffffff
	.align		4
        /*0008*/ 	.word	index@(_ZN7cutlass13device_kernelINS_4gemm6kernel13GemmUniversalIN4cute5tupleIJiiiiEEENS1_10collective13CollectiveMmaINS1_34MainloopSm90TmaGmmaWarpSpecializedILi3ENS5_IJNS4_1CILi2EEESB_NSA_ILi1EEEEEENS1_35KernelTmaWarpSpecializedCooperativeEEENS5_IJNSA_ILi256EEENSA_ILi128EEESH_EEENS_10bfloat16_tENS5_IJlSC_lEEESJ_SK_NS4_8TiledMMAINS4_8MMA_AtomIJNS4_4SM904GMMA28MMA_64x128x16_F32BF16BF16_SSILNSO_5MajorE0ELSQ_0ELNSO_7ScaleInE1ELSR_1EEEEEENS4_6LayoutINS5_IJSB_SC_SC_EEENS5_IJSC_NSA_ILi0EEESW_EEEEENS5_IJNS4_10UnderscoreESZ_SZ_EEEEENS4_23SM90_TMA_LOAD_MULTICASTENS4_14ComposedLayoutINS4_7SwizzleILi3ELi4ELi3EEENS4_18smem_ptr_flag_bitsILi16EEENSU_INS5_IJNSA_ILi8EEENSA_ILi64EEEEEENS5_IJS19_SC_EEEEEEEvNS4_8identityES12_S1D_vS1E_EENS_8epilogue10collective6detail29Sm90TmaWarpSpecializedAdapterINS1H_15DefaultEpilogueISJ_SK_SK_NS1G_6thread17LinearCombinationISJ_Li1EffLNS1L_9ScaleType4KindE0ELNS_15FloatRoundStyleE2ESJ_EENS1_15EpilogueDefaultEEEEEvvEEEEvNT_6ParamsE)
	.align		4
        /*000c*/ 	.word	index@(__assertfail)
	.align		4
        /*0010*/ 	.word	0x00000000
	.align		4
        /*0014*/ 	.word	0xfffffffe
	.align		4
        /*0018*/ 	.word	0x00000000
	.align		4
        /*001c*/ 	.word	0xfffffffd
	.align		4
        /*0020*/ 	.word	0x00000000
	.align		4
        /*0024*/ 	.word	0xfffffffc


//--------------------- .nv.constant4             --------------------------
	.section	.nv.constant4,"a",@progbits
	.align	8
	.align		8
.nv.constant4:
        /*0000*/ 	.dword	__assertfail
	.align		8
        /*0008*/ 	.dword	__unnamed_1
	.align		8
        /*0010*/ 	.dword	_ZN39_INTERNAL_2ade5b2b_4_k_cu_c25742de_37604cuda3std3__45__cpo5beginE
	.align		8
        /*0018*/ 	.dword	_ZN39_INTERNAL_2ade5b2b_4_k_cu_c25742de_37604cuda3std3__45__cpo3endE
	.align		8
        /*0020*/ 	.dword	_ZN39_INTERNAL_2ade5b2b_4_k_cu_c25742de_37604cuda3std3__45__cpo6cbeginE
	.align		8
        /*0028*/ 	.dword	_ZN39_INTERNAL_2ade5b2b_4_k_cu_c25742de_37604cuda3std3__45__cpo4cendE
	.align		8
        /*0030*/ 	.dword	_ZN39_INTERNAL_2ade5b2b_4_k_cu_c25742de_37604cuda3std3__441_GLOBAL__N__2ade5b2b_4_k_cu_c25742de_37606ignoreE
	.align		8
        /*0038*/ 	.dword	_ZN39_INTERNAL_2ade5b2b_4_k_cu_c25742de_37604cuda3std3__419piecewise_constructE
	.align		8
        /*0040*/ 	.dword	_ZN39_INTERNAL_2ade5b2b_4_k_cu_c25742de_37604cuda3std3__48in_placeE
	.align		8
        /*0048*/ 	.dword	_ZN39_INTERNAL_2ade5b2b_4_k_cu_c25742de_37604cuda3std6ranges3__45__cpo4swapE
	.align		8
        /*0050*/ 	.dword	_ZN39_INTERNAL_2ade5b2b_4_k_cu_c25742de_37604cuda3std6ranges3__45__cpo9iter_moveE
	.align		8
        /*0058*/ 	.dword	_ZN39_INTERNAL_2ade5b2b_4_k_cu_c25742de_37604cute7productE
	.align		8
        /*0060*/ 	.dword	_ZN39_INTERNAL_2ade5b2b_4_k_cu_c25742de_37604cute1_E
	.align		8
        /*0068*/ 	.dword	$str$22
	.align		8
        /*0070*/ 	.dword	$str$23


//--------------------- .text._ZN7cutlass13device_kernelINS_4gemm6kernel13GemmUniversalIN4cute5tupleIJiiiiEEENS1_10collective13CollectiveMmaINS1_34MainloopSm90TmaGmmaWarpSpecializedILi3ENS5_IJNS4_1CILi2EEESB_NSA_ILi1EEEEEENS1_35KernelTmaWarpSpecializedCooperativeEEENS5_IJNSA_ILi256EEENSA_ILi128EEESH_EEENS_10bfloat16_tENS5_IJlSC_lEEESJ_SK_NS4_8TiledMMAINS4_8MMA_AtomIJNS4_4SM904GMMA28MMA_64x128x16_F32BF16BF16_SSILNSO_5MajorE0ELSQ_0ELNSO_7ScaleInE1ELSR_1EEEEEENS4_6LayoutINS5_IJSB_SC_SC_EEENS5_IJSC_NSA_ILi0EEESW_EEEEENS5_IJNS4_10UnderscoreESZ_SZ_EEEEENS4_23SM90_TMA_LOAD_MULTICASTENS4_14ComposedLayoutINS4_7SwizzleILi3ELi4ELi3EEENS4_18smem_ptr_flag_bitsILi16EEENSU_INS5_IJNSA_ILi8EEENSA_ILi64EEEEEENS5_IJS19_SC_EEEEEEEvNS4_8identityES12_S1D_vS1E_EENS_8epilogue10collective6detail29Sm90TmaWarpSpecializedAdapterINS1H_15DefaultEpilogueISJ_SK_SK_NS1G_6thread17LinearCombinationISJ_Li1EffLNS1L_9ScaleType4KindE0ELNS_15FloatRoundStyleE2ESJ_EENS1_15EpilogueDefaultEEEEEvvEEEEvNT_6ParamsE --------------------------
	.section	.text._ZN7cutlass13device_kernelINS_4gemm6kernel13GemmUniversalIN4cute5tupleIJiiiiEEENS1_10collective13CollectiveMmaINS1_34MainloopSm90TmaGmmaWarpSpecializedILi3ENS5_IJNS4_1CILi2EEESB_NSA_ILi1EEEEEENS1_35KernelTmaWarpSpecializedCooperativeEEENS5_IJNSA_ILi256EEENSA_ILi128EEESH_EEENS_10bfloat16_tENS5_IJlSC_lEEESJ_SK_NS4_8TiledMMAINS4_8MMA_AtomIJNS4_4SM904GMMA28MMA_64x128x16_F32BF16BF16_SSILNSO_5MajorE0ELSQ_0ELNSO_7ScaleInE1ELSR_1EEEEEENS4_6LayoutINS5_IJSB_SC_SC_EEENS5_IJSC_NSA_ILi0EEESW_EEEEENS5_IJNS4_10UnderscoreESZ_SZ_EEEEENS4_23SM90_TMA_LOAD_MULTICASTENS4_14ComposedLayoutINS4_7SwizzleILi3ELi4ELi3EEENS4_18smem_ptr_flag_bitsILi16EEENSU_INS5_IJNSA_ILi8EEENSA_ILi64EEEEEENS5_IJS19_SC_EEEEEEEvNS4_8identityES12_S1D_vS1E_EENS_8epilogue10collective6detail29Sm90TmaWarpSpecializedAdapterINS1H_15DefaultEpilogueISJ_SK_SK_NS1G_6thread17LinearCombinationISJ_Li1EffLNS1L_9ScaleType4KindE0ELNS_15FloatRoundStyleE2ESJ_EENS1_15EpilogueDefaultEEEEEvvEEEEvNT_6ParamsE,"ax",@progbits
	.align	128
.text._ZN7cutlass13device_kernelINS_4gemm6kernel13GemmUniversalIN4cute5tupleIJiiiiEEENS1_10collective13CollectiveMmaINS1_34MainloopSm90TmaGmmaWarpSpecializedILi3ENS5_IJNS4_1CILi2EEESB_NSA_ILi1EEEEEENS1_35KernelTmaWarpSpecializedCooperativeEEENS5_IJNSA_ILi256EEENSA_ILi128EEESH_EEENS_10bfloat16_tENS5_IJlSC_lEEESJ_SK_NS4_8TiledMMAINS4_8MMA_AtomIJNS4_4SM904GMMA28MMA_64x128x16_F32BF16BF16_SSILNSO_5MajorE0ELSQ_0ELNSO_7ScaleInE1ELSR_1EEEEEENS4_6LayoutINS5_IJSB_SC_SC_EEENS5_IJSC_NSA_ILi0EEESW_EEEEENS5_IJNS4_10UnderscoreESZ_SZ_EEEEENS4_23SM90_TMA_LOAD_MULTICASTENS4_14ComposedLayoutINS4_7SwizzleILi3ELi4ELi3EEENS4_18smem_ptr_flag_bitsILi16EEENSU_INS5_IJNSA_ILi8EEENSA_ILi64EEEEEENS5_IJS19_SC_EEEEEEEvNS4_8identityES12_S1D_vS1E_EENS_8epilogue10collective6detail29Sm90TmaWarpSpecializedAdapterINS1H_15DefaultEpilogueISJ_SK_SK_NS1G_6thread17LinearCombinationISJ_Li1EffLNS1L_9ScaleType4KindE0ELNS_15FloatRoundStyleE2ESJ_EENS1_15EpilogueDefaultEEEEEvvEEEEvNT_6ParamsE:
        .type           _ZN7cutlass13device_kernelINS_4gemm6kernel13GemmUniversalIN4cute5tupleIJiiiiEEENS1_10collective13CollectiveMmaINS1_34MainloopSm90TmaGmmaWarpSpecializedILi3ENS5_IJNS4_1CILi2EEESB_NSA_ILi1EEEEEENS1_35KernelTmaWarpSpecializedCooperativeEEENS5_IJNSA_ILi256EEENSA_ILi128EEESH_EEENS_10bfloat16_tENS5_IJlSC_lEEESJ_SK_NS4_8TiledMMAINS4_8MMA_AtomIJNS4_4SM904GMMA28MMA_64x128x16_F32BF16BF16_SSILNSO_5MajorE0ELSQ_0ELNSO_7ScaleInE1ELSR_1EEEEEENS4_6LayoutINS5_IJSB_SC_SC_EEENS5_IJSC_NSA_ILi0EEESW_EEEEENS5_IJNS4_10UnderscoreESZ_SZ_EEEEENS4_23SM90_TMA_LOAD_MULTICASTENS4_14ComposedLayoutINS4_7SwizzleILi3ELi4ELi3EEENS4_18smem_ptr_flag_bitsILi16EEENSU_INS5_IJNSA_ILi8EEENSA_ILi64EEEEEENS5_IJS19_SC_EEEEEEEvNS4_8identityES12_S1D_vS1E_EENS_8epilogue10collective6detail29Sm90TmaWarpSpecializedAdapterINS1H_15DefaultEpilogueISJ_SK_SK_NS1G_6thread17LinearCombinationISJ_Li1EffLNS1L_9ScaleType4KindE0ELNS_15FloatRoundStyleE2ESJ_EENS1_15EpilogueDefaultEEEEEvvEEEEvNT_6ParamsE,@function
        .size           _ZN7cutlass13device_kernelINS_4gemm6kernel13GemmUniversalIN4cute5tupleIJiiiiEEENS1_10collective13CollectiveMmaINS1_34MainloopSm90TmaGmmaWarpSpecializedILi3ENS5_IJNS4_1CILi2EEESB_NSA_ILi1EEEEEENS1_35KernelTmaWarpSpecializedCooperativeEEENS5_IJNSA_ILi256EEENSA_ILi128EEESH_EEENS_10bfloat16_tENS5_IJlSC_lEEESJ_SK_NS4_8TiledMMAINS4_8MMA_AtomIJNS4_4SM904GMMA28MMA_64x128x16_F32BF16BF16_SSILNSO_5MajorE0ELSQ_0ELNSO_7ScaleInE1ELSR_1EEEEEENS4_6LayoutINS5_IJSB_SC_SC_EEENS5_IJSC_NSA_ILi0EEESW_EEEEENS5_IJNS4_10UnderscoreESZ_SZ_EEEEENS4_23SM90_TMA_LOAD_MULTICASTENS4_14ComposedLayoutINS4_7SwizzleILi3ELi4ELi3EEENS4_18smem_ptr_flag_bitsILi16EEENSU_INS5_IJNSA_ILi8EEENSA_ILi64EEEEEENS5_IJS19_SC_EEEEEEEvNS4_8identityES12_S1D_vS1E_EENS_8epilogue10collective6detail29Sm90TmaWarpSpecializedAdapterINS1H_15DefaultEpilogueISJ_SK_SK_NS1G_6thread17LinearCombinationISJ_Li1EffLNS1L_9ScaleType4KindE0ELNS_15FloatRoundStyleE2ESJ_EENS1_15EpilogueDefaultEEEEEvvEEEEvNT_6ParamsE,(.L_x_323 - _ZN7cutlass13device_kernelINS_4gemm6kernel13GemmUniversalIN4cute5tupleIJiiiiEEENS1_10collective13CollectiveMmaINS1_34MainloopSm90TmaGmmaWarpSpecializedILi3ENS5_IJNS4_1CILi2EEESB_NSA_ILi1EEEEEENS1_35KernelTmaWarpSpecializedCooperativeEEENS5_IJNSA_ILi256EEENSA_ILi128EEESH_EEENS_10bfloat16_tENS5_IJlSC_lEEESJ_SK_NS4_8TiledMMAINS4_8MMA_AtomIJNS4_4SM904GMMA28MMA_64x128x16_F32BF16BF16_SSILNSO_5MajorE0ELSQ_0ELNSO_7ScaleInE1ELSR_1EEEEEENS4_6LayoutINS5_IJSB_SC_SC_EEENS5_IJSC_NSA_ILi0EEESW_EEEEENS5_IJNS4_10UnderscoreESZ_SZ_EEEEENS4_23SM90_TMA_LOAD_MULTICASTENS4_14ComposedLayoutINS4_7SwizzleILi3ELi4ELi3EEENS4_18smem_ptr_flag_bitsILi16EEENSU_INS5_IJNSA_ILi8EEENSA_ILi64EEEEEENS5_IJS19_SC_EEEEEEEvNS4_8identityES12_S1D_vS1E_EENS_8epilogue10collective6detail29Sm90TmaWarpSpecializedAdapterINS1H_15DefaultEpilogueISJ_SK_SK_NS1G_6thread17LinearCombinationISJ_Li1EffLNS1L_9ScaleType4KindE0ELNS_15FloatRoundStyleE2ESJ_EENS1_15EpilogueDefaultEEEEEvvEEEEvNT_6ParamsE)
        .other          _ZN7cutlass13device_kernelINS_4gemm6kernel13GemmUniversalIN4cute5tupleIJiiiiEEENS1_10collective13CollectiveMmaINS1_34MainloopSm90TmaGmmaWarpSpecializedILi3ENS5_IJNS4_1CILi2EEESB_NSA_ILi1EEEEEENS1_35KernelTmaWarpSpecializedCooperativeEEENS5_IJNSA_ILi256EEENSA_ILi128EEESH_EEENS_10bfloat16_tENS5_IJlSC_lEEESJ_SK_NS4_8TiledMMAINS4_8MMA_AtomIJNS4_4SM904GMMA28MMA_64x128x16_F32BF16BF16_SSILNSO_5MajorE0ELSQ_0ELNSO_7ScaleInE1ELSR_1EEEEEENS4_6LayoutINS5_IJSB_SC_SC_EEENS5_IJSC_NSA_ILi0EEESW_EEEEENS5_IJNS4_10UnderscoreESZ_SZ_EEEEENS4_23SM90_TMA_LOAD_MULTICASTENS4_14ComposedLayoutINS4_7SwizzleILi3ELi4ELi3EEENS4_18smem_ptr_flag_bitsILi16EEENSU_INS5_IJNSA_ILi8EEENSA_ILi64EEEEEENS5_IJS19_SC_EEEEEEEvNS4_8identityES12_S1D_vS1E_EENS_8epilogue10collective6detail29Sm90TmaWarpSpecializedAdapterINS1H_15DefaultEpilogueISJ_SK_SK_NS1G_6thread17LinearCombinationISJ_Li1EffLNS1L_9ScaleType4KindE0ELNS_15FloatRoundStyleE2ESJ_EENS1_15EpilogueDefaultEEEEEvvEEEEvNT_6ParamsE,@"STO_CUDA_ENTRY STV_DEFAULT"
_ZN7cutlass13device_kernelINS_4gemm6kernel13GemmUniversalIN4cute5tupleIJiiiiEEENS1_10collective13CollectiveMmaINS1_34MainloopSm90TmaGmmaWarpSpecializedILi3ENS5_IJNS4_1CILi2EEESB_NSA_ILi1EEEEEENS1_35KernelTmaWarpSpecializedCooperativeEEENS5_IJNSA_ILi256EEENSA_ILi128EEESH_EEENS_10bfloat16_tENS5_IJlSC_lEEESJ_SK_NS4_8TiledMMAINS4_8MMA_AtomIJNS4_4SM904GMMA28MMA_64x128x16_F32BF16BF16_SSILNSO_5MajorE0ELSQ_0ELNSO_7ScaleInE1ELSR_1EEEEEENS4_6LayoutINS5_IJSB_SC_SC_EEENS5_IJSC_NSA_ILi0EEESW_EEEEENS5_IJNS4_10UnderscoreESZ_SZ_EEEEENS4_23SM90_TMA_LOAD_MULTICASTENS4_14ComposedLayoutINS4_7SwizzleILi3ELi4ELi3EEENS4_18smem_ptr_flag_bitsILi16EEENSU_INS5_IJNSA_ILi8EEENSA_ILi64EEEEEENS5_IJS19_SC_EEEEEEEvNS4_8identityES12_S1D_vS1E_EENS_8epilogue10collective6detail29Sm90TmaWarpSpecializedAdapterINS1H_15DefaultEpilogueISJ_SK_SK_NS1G_6thread17LinearCombinationISJ_Li1EffLNS1L_9ScaleType4KindE0ELNS_15FloatRoundStyleE2ESJ_EENS1_15EpilogueDefaultEEEEEvvEEEEvNT_6ParamsE:
[----:B------:R-:W0:Y:S01]  /*0000*/  LDC R1, c[0x0][0x28] ;  /* 0x00000a00ff017b82 */ /* 0x000e220000000800 */
[----:B------:R-:W1:Y:S01]  /*0010*/  S2R R18, SR_TID.X ;  /* 0x0000000000127919 */ /* 0x000e620000002100 */
[----:B------:R-:W-:Y:S01]  /*0020*/  ELECT P0, URZ, PT ;  /* 0x00000000003f782f */ /* 0x000fe20003800000 */
[----:B------:R-:W-:Y:S01]  /*0030*/  BSSY B0, `(.L_x_0) ;  /* 0x000000f000007945 */ /* 0x000fe20003800000 */
[--C-:B-1----:R-:W-:Y:S02]  /*0040*/  SHF.R.U32.HI R0, RZ, 0x5, R18.reuse ;  /* 0x00000005ff007819 */ /* 0x102fe40000011612 */
[----:B------:R-:W-:-:S03]  /*0050*/  SHF.R.U32.HI R3, RZ, 0x7, R18 ;  /* 0x00000007ff037819 */ /* 0x000fc60000011612 */
[----:B------:R-:W1:Y:S04]  /*0060*/  SHFL.IDX PT, R2, R0, RZ, 0x1f ;  /* 0x00001fff00027589 */ /* 0x000e6800000e0000 */
[----:B------:R2:W3:Y:S01]  /*0070*/  SHFL.IDX PT, R5, R3, RZ, 0x1f ;  /* 0x00001fff03057589 */ /* 0x0004e200000e0000 */
[----:B-1----:R-:W-:-:S13]  /*0080*/  ISETP.NE.OR P0, PT, R2, RZ, !P0 ;  /* 0x000000ff0200720c */ /* 0x002fda0004705670 */
[----:B0-23--:R-:W-:Y:S05]  /*0090*/  @P0 BRA `(.L_x_1) ;  /* 0x0000000000200947 */ /* 0x00dfea0003800000 */
[----:B------:R-:W-:Y:S02]  /*00a0*/  ULDC.64 UR4, c[0x0][0x198] ;  /* 0x0000660000047ab9 */ /* 0x000fe40000000a00 */
[----:B------:R-:W-:Y:S02]  /*00b0*/  UIADD3 UR6, UP0, UR4, 0xf0, URZ ;  /* 0x000000f004067890 */ /* 0x000fe4000ff1e03f */
[----:B------:R-:W-:Y:S02]  /*00c0*/  UIADD3 UR4, UP1, UR4, 0x1f0, URZ ;  /* 0x000001f004047890 */ /* 0x000fe4000ff3e03f */
[----:B------:R-:W-:Y:S02]  /*00d0*/  UIADD3.X UR7, URZ, UR5, URZ, UP0, !UPT ;  /* 0x000000053f077290 */ /* 0x000fe400087fe43f */
[----:B------:R-:W-:-:S07]  /*00e0*/  UIADD3.X UR5, URZ, UR5, URZ, UP1, !UPT ;  /* 0x000000053f057290 */ /* 0x000fce0008ffe43f */
[----:B------:R0:W-:Y:S02]  /*00f0*/  UTMACCTL.PF [UR6] ;  /* 0x00000000060079b9 */ /* 0x0001e40008040000 */
[----:B------:R0:W-:Y:S02]  /*0100*/  UTMACCTL.PF [UR4] ;  /* 0x00000000040079b9 */ /* 0x0001e40008040000 */
[----:B0-----:R-:W-:Y:S01]  /*0110*/  NOP ;  /* 0x0000000000007918 */ /* 0x001fe20000000000 */
.L_x_1:
[----:B------:R-:W-:Y:S05]  /*0120*/  BSYNC B0 ;  /* 0x0000000000007941 */ /* 0x000fea0003800000 */
.L_x_0:
[----:B------:R-:W0:Y:S02]  /*0130*/  SHFL.IDX PT, R3, R0, RZ, 0x1f ;  /* 0x00001fff00037589 */ /* 0x000e2400000e0000 */
[----:B0-----:R-:W-:-:S13]  /*0140*/  ISETP.NE.AND P0, PT, R3, RZ, PT ;  /* 0x000000ff0300720c */ /* 0x001fda0003f05270 */
[----:B------:R-:W-:Y:S05]  /*0150*/  @P0 BRA `(.L_x_2) ;  /* 0x0000000000500947 */ /* 0x000fea0003800000 */
[----:B------:R-:W0:Y:S01]  /*0160*/  S2UR UR8, SR_CgaCtaId ;  /* 0x00000000000879c3 */ /* 0x000e220000008800 */
[----:B------:R-:W-:Y:S01]  /*0170*/  UMOV UR4, 0x400 ;  /* 0x0000040000047882 */ /* 0x000fe20000000000 */
[----:B------:R-:W-:Y:S01]  /*0180*/  UMOV UR5, 0x1 ;  /* 0x0000000100057882 */ /* 0x000fe20000000000 */
[----:B------:R-:W-:Y:S01]  /*0190*/  UMOV UR6, 0x6 ;  /* 0x0000000600067882 */ /* 0x000fe20000000000 */
[----:B------:R-:W-:Y:S01]  /*01a0*/  ELECT P0, URZ, PT ;  /* 0x00000000003f782f */ /* 0x000fe20003800000 */
[----:B------:R-:W-:-:S04]  /*01b0*/  UIADD3 UR6, -UR6, 0x100000, URZ ;  /* 0x0010000006067890 */ /* 0x000fc8000fffe13f */
[----:B------:R-:W-:Y:S02]  /*01c0*/  USHF.L.U32 UR7, UR6, 0xb, URZ ;  /* 0x0000000b06077899 */ /* 0x000fe4000800063f */
[----:B------:R-:W-:Y:S02]  /*01d0*/  USHF.L.U32 UR6, UR6, 0x1, URZ ;  /* 0x0000000106067899 */ /* 0x000fe4000800063f */
[----:B0-----:R-:W-:Y:S02]  /*01e0*/  ULEA UR8, UR8, UR4, 0x18 ;  /* 0x0000000408087291 */ /* 0x001fe4000f8ec03f */
[----:B------:R-:W-:-:S04]  /*01f0*/  UIADD3 UR4, -UR5, 0x100000, URZ ;  /* 0x0010000005047890 */ /* 0x000fc8000fffe13f */
[----:B------:R-:W-:Y:S02]  /*0200*/  USHF.L.U32 UR5, UR4, 0xb, URZ ;  /* 0x0000000b04057899 */ /* 0x000fe4000800063f */
[----:B------:R-:W-:Y:S01]  /*0210*/  USHF.L.U32 UR4, UR4, 0x1, URZ ;  /* 0x0000000104047899 */ /* 0x000fe2000800063f */
[----:B------:R-:W0:Y:S11]  /*0220*/  FENCE.VIEW.ASYNC.S ;  /* 0x00000000000073c6 */ /* 0x000e360000000000 */
[----:B0-----:R0:W1:Y:S01]  /*0230*/  SYNCS.EXCH.64 URZ, [UR8], UR4 ;  /* 0x00000004083f75b2 */ /* 0x0010620008000100 */
[----:B------:R0:W2:Y:S01]  /*0240*/  SYNCS.EXCH.64 URZ, [UR8+0x18], UR6 ;  /* 0x00001806083f75b2 */ /* 0x0000a20008000100 */
[----:B------:R0:W3:Y:S01]  /*0250*/  SYNCS.EXCH.64 URZ, [UR8+0x8], UR4 ;  /* 0x00000804083f75b2 */ /* 0x0000e20008000100 */
[----:B------:R0:W4:Y:S01]  /*0260*/  SYNCS.EXCH.64 URZ, [UR8+0x20], UR6 ;  /* 0x00002006083f75b2 */ /* 0x0001220008000100 */
[----:B------:R0:W0:Y:S01]  /*0270*/  SYNCS.EXCH.64 URZ, [UR8+0x10], UR4 ;  /* 0x00001004083f75b2 */ /* 0x0000220008000100 */
[----:B------:R0:W0:Y:S01]  /*0280*/  SYNCS.EXCH.64 URZ, [UR8+0x28], UR6 ;  /* 0x00002806083f75b2 */ /* 0x0000220008000100 */
[----:B------:R-:W-:Y:S01]  /*0290*/  NOP ;  /* 0x0000000000007918 */ /* 0x000fe20000000000 */
.L_x_2:
[----:B------:R-:W-:Y:S01]  /*02a0*/  SHF.R.S32.HI R7, RZ, 0x1f, R18 ;  /* 0x0000001fff077819 */ /* 0x000fe20000011412 */
[----:B------:R-:W5:Y:S01]  /*02b0*/  SHFL.IDX PT, R0, R0, RZ, 0x1f ;  /* 0x00001fff00007589 */ /* 0x000f6200000e0000 */
[----:B0-----:R-:W0:Y:S01]  /*02c0*/  S2UR UR8, SR_CTAID.X ;  /* 0x00000000000879c3 */ /* 0x001e220000002500 */
[----:B------:R-:W-:Y:S02]  /*02d0*/  ELECT P0, URZ, PT ;  /* 0x00000000003f782f */ /* 0x000fe40003800000 */
[----:B------:R-:W-:Y:S01]  /*02e0*/  LEA.HI R7, R7, R18, RZ, 0x7 ;  /* 0x0000001207077211 */ /* 0x000fe200078f38ff */
[----:B------:R-:W1:Y:S01]  /*02f0*/  S2R R4, SR_CTAID.Y ;  /* 0x0000000000047919 */ /* 0x000e620000002600 */
[----:B------:R-:W-:Y:S01]  /*0300*/  SHF.R.S32.HI R8, RZ, 0x1f, R3 ;  /* 0x0000001fff087819 */ /* 0x000fe20000011403 */
[----:B------:R-:W-:Y:S01]  /*0310*/  ULDC UR4, c[0x0][0x150] ;  /* 0x0000540000047ab9 */ /* 0x000fe20000000800 */
[----:B------:R-:W-:Y:S01]  /*0320*/  LOP3.LUT R7, R7, 0xffffff80, RZ, 0xc0, !PT ;  /* 0xffffff8007077812 */ /* 0x000fe200078ec0ff */
[----:B------:R-:W-:Y:S01]  /*0330*/  NOP ;  /* 0x0000000000007918 */ /* 0x000fe20000000000 */
[----:B------:R-:W-:Y:S01]  /*0340*/  LEA.HI R8, R8, R3, RZ, 0x2 ;  /* 0x0000000308087211 */ /* 0x000fe200078f10ff */
[----:B------:R-:W2:Y:S01]  /*0350*/  LDC R10, c[0x0][0x144] ;  /* 0x00005100ff0a7b82 */ /* 0x000ea20000000800 */
[----:B------:R-:W-:Y:S01]  /*0360*/  NOP ;  /* 0x0000000000007918 */ /* 0x000fe20000000000 */
[----:B------:R-:W-:Y:S01]  /*0370*/  IMAD.IADD R6, R18, 0x1, -R7 ;  /* 0x0000000112067824 */ /* 0x000fe200078e0a07 */
[----:B------:R-:W-:Y:S01]  /*0380*/  LOP3.LUT R8, R8, 0x3ffffffc, RZ, 0xc0, !PT ;  /* 0x3ffffffc08087812 */ /* 0x000fe200078ec0ff */
[----:B------:R-:W-:Y:S01]  /*0390*/  IMAD.MOV.U32 R22, RZ, RZ, 0x1 ;  /* 0x00000001ff167424 */ /* 0x000fe200078e00ff */
[----:B------:R-:W-:-:S02]  /*03a0*/  ISETP.NE.AND P3, PT, R5, RZ, PT ;  /* 0x000000ff0500720c */ /* 0x000fc40003f65270 */
[----:B------:R-:W-:Y:S01]  /*03b0*/  SHF.R.S32.HI R7, RZ, 0x1f, R6 ;  /* 0x0000001fff077819 */ /* 0x000fe20000011406 */
[----:B------:R-:W-:Y:S01]  /*03c0*/  IMAD.IADD R8, R3, 0x1, -R8 ;  /* 0x0000000103087824 */ /* 0x000fe200078e0a08 */
[----:B------:R-:W3:Y:S02]  /*03d0*/  LDC R13, c[0x0][0x140] ;  /* 0x00005000ff0d7b82 */ /* 0x000ee40000000800 */
[----:B------:R-:W-:Y:S02]  /*03e0*/  LEA.HI R7, R7, R6, RZ, 0x3 ;  /* 0x0000000607077211 */ /* 0x000fe400078f18ff */
[----:B-----5:R-:W-:Y:S02]  /*03f0*/  ISETP.NE.OR P0, PT, R0, RZ, !P0 ;  /* 0x000000ff0000720c */ /* 0x020fe40004705670 */
[--C-:B------:R-:W-:Y:S02]  /*0400*/  SHF.R.S32.HI R0, RZ, 0x3, R7.reuse ;  /* 0x00000003ff007819 */ /* 0x100fe40000011407 */
[----:B------:R-:W-:-:S02]  /*0410*/  SHF.R.S32.HI R7, RZ, 0x1f, R7 ;  /* 0x0000001fff077819 */ /* 0x000fc40000011407 */
[----:B0-----:R-:W-:Y:S02]  /*0420*/  I2FP.F32.U32 R9, UR8 ;  /* 0x0000000800097c45 */ /* 0x001fe40008201000 */
[----:B------:R-:W-:-:S03]  /*0430*/  LEA.HI R7, R7, R0, RZ, 0x2 ;  /* 0x0000000007077211 */ /* 0x000fc600078f10ff */
[----:B------:R-:W-:Y:S01]  /*0440*/  FMUL R9, R9, UR4 ;  /* 0x0000000409097c20 */ /* 0x000fe20008400000 */
[----:B------:R-:W-:Y:S01]  /*0450*/  LOP3.LUT R7, R7, 0xfffffffc, RZ, 0xc0, !PT ;  /* 0xfffffffc07077812 */ /* 0x000fe200078ec0ff */
[----:B------:R-:W-:Y:S01]  /*0460*/  VOTEU.ALL UP0, P0 ;  /* 0x00000000003f7886 */ /* 0x000fe20000000000 */
[----:B-1----:R-:W-:Y:S01]  /*0470*/  I2FP.F32.U32 R3, R4 ;  /* 0x0000000400037245 */ /* 0x002fe20000201000 */
[----:B------:R-:W-:Y:S01]  /*0480*/  ULDC UR4, c[0x0][0x154] ;  /* 0x0000550000047ab9 */ /* 0x000fe20000000800 */
[----:B------:R-:W-:Y:S01]  /*0490*/  VOTEU.ALL UP1, P0 ;  /* 0x00000000003f7886 */ /* 0x000fe20000020000 */
[----:B------:R-:W0:Y:S01]  /*04a0*/  F2I.U32.TRUNC.NTZ R9, R9 ;  /* 0x0000000900097305 */ /* 0x000e22000020f000 */
[----:B------:R-:W-:Y:S01]  /*04b0*/  IMAD.IADD R7, R0, 0x1, -R7 ;  /* 0x0000000100077824 */ /* 0x000fe200078e0a07 */
[----:B------:R-:W1:Y:S01]  /*04c0*/  @!UP0 S2UR UR7, SR_CgaCtaId ;  /* 0x00000000000789c3 */ /* 0x000e620000008800 */
[----:B------:R-:W-:Y:S01]  /*04d0*/  FMUL R12, R3, UR4 ;  /* 0x00000004030c7c20 */ /* 0x000fe20008400000 */
[----:B------:R-:W-:Y:S01]  /*04e0*/  UMOV UR4, 0x20 ;  /* 0x0000002000047882 */ /* 0x000fe20000000000 */
[----:B------:R-:W-:Y:S01]  /*04f0*/  IMAD R8, R8, 0x4, R7 ;  /* 0x0000000408087824 */ /* 0x000fe200078e0207 */
[----:B------:R-:W-:Y:S01]  /*0500*/  @!UP0 UMOV UR6, 0x400 ;  /* 0x0000040000068882 */ /* 0x000fe20000000000 */
[----:B------:R-:W-:-:S04]  /*0510*/  @!UP0 UIADD3 UR4, -UR4, 0x100000, URZ ;  /* 0x0010000004048890 */ /* 0x000fc8000fffe13f */
[----:B------:R-:W-:Y:S02]  /*0520*/  @!UP0 USHF.L.U32 UR5, UR4, 0xb, URZ ;  /* 0x0000000b04058899 */ /* 0x000fe4000800063f */
[----:B------:R-:W-:Y:S01]  /*0530*/  @!UP0 USHF.L.U32 UR4, UR4, 0x1, URZ ;  /* 0x0000000104048899 */ /* 0x000fe2000800063f */
[----:B---3--:R-:W-:Y:S01]  /*0540*/  ISETP.EQ.U32.AND P2, PT, R13, 0x1, PT ;  /* 0x000000010d00780c */ /* 0x008fe20003f42070 */
[----:B------:R-:W3:Y:S01]  /*0550*/  F2I.U32.TRUNC.NTZ R12, R12 ;  /* 0x0000000c000c7305 */ /* 0x000ee2000020f000 */
[----:B------:R-:W-:Y:S01]  /*0560*/  LEA.HI R0, R8, R8, RZ, 0x1 ;  /* 0x0000000808007211 */ /* 0x000fe200078f08ff */
[----:B------:R-:W5:Y:S03]  /*0570*/  LDC R7, c[0x0][0x148] ;  /* 0x00005200ff077b82 */ /* 0x000f660000000800 */
[----:B------:R-:W-:Y:S01]  /*0580*/  LOP3.LUT R11, R0, 0xfffffffe, RZ, 0xc0, !PT ;  /* 0xfffffffe000b7812 */ /* 0x000fe200078ec0ff */
[----:B0-----:R-:W-:Y:S01]  /*0590*/  IMAD.MOV R15, RZ, RZ, -R9 ;  /* 0x000000ffff0f7224 */ /* 0x001fe200078e0a09 */
[----:B------:R-:W-:-:S03]  /*05a0*/  SHF.R.S32.HI R9, RZ, 0x1f, R2 ;  /* 0x0000001fff097819 */ /* 0x000fc60000011402 */
[----:B--2---:R-:W-:Y:S01]  /*05b0*/  IMAD R3, R10, R15, UR8 ;  /* 0x000000080a037e24 */ /* 0x004fe2000f8e020f */
[----:B------:R-:W-:Y:S01]  /*05c0*/  LEA.HI R9, R9, R2, RZ, 0x2 ;  /* 0x0000000209097211 */ /* 0x000fe200078f10ff */
[C---:B------:R-:W-:Y:S02]  /*05d0*/  IMAD.IADD R0, R8.reuse, 0x1, -R11 ;  /* 0x0000000108007824 */ /* 0x040fe400078e0a0b */
[----:B------:R-:W-:Y:S01]  /*05e0*/  IMAD.SHL.U32 R11, R8, 0x4, RZ ;  /* 0x00000004080b7824 */ /* 0x000fe200078e00ff */
[----:B------:R-:W-:Y:S01]  /*05f0*/  LOP3.LUT R9, R9, 0xfffffffc, RZ, 0xc0, !PT ;  /* 0xfffffffc09097812 */ /* 0x000fe200078ec0ff */
[----:B---3--:R-:W-:Y:S01]  /*0600*/  IMAD.MOV R21, RZ, RZ, -R12 ;  /* 0x000000ffff157224 */ /* 0x008fe200078e0a0c */
[----:B------:R-:W-:Y:S01]  /*0610*/  ISETP.NE.AND P4, PT, R0, R3, PT ;  /* 0x000000030000720c */ /* 0x000fe20003f85270 */
[----:B-1----:R-:W-:Y:S01]  /*0620*/  @!UP0 ULEA UR6, UR7, UR6, 0x18 ;  /* 0x0000000607068291 */ /* 0x002fe2000f8ec03f */
[----:B------:R-:W-:Y:S01]  /*0630*/  LOP3.LUT R152, R8, 0xc, R11, 0x78, !PT ;  /* 0x0000000c08987812 */ /* 0x000fe200078e780b */
[----:B------:R-:W-:Y:S01]  /*0640*/  IMAD.IADD R0, R2, 0x1, -R9 ;  /* 0x0000000102007824 */ /* 0x000fe200078e0a09 */
[----:B------:R-:W-:Y:S01]  /*0650*/  VOTEU.ALL UP0, P0 ;  /* 0x00000000003f7886 */ /* 0x000fe20000000000 */
[----:B------:R-:W-:Y:S01]  /*0660*/  LOP3.LUT P0, RZ, R6, 0x7, RZ, 0xc0, !PT ;  /* 0x0000000706ff7812 */ /* 0x000fe2000780c0ff */
[----:B------:R-:W-:-:S02]  /*0670*/  VIADD R6, R5, 0xffffffff ;  /* 0xffffffff05067836 */ /* 0x000fc40000000000 */
[----:B------:R-:W-:Y:S01]  /*0680*/  ISETP.NE.AND P1, PT, R0, 0x3, PT ;  /* 0x000000030000780c */ /* 0x000fe20003f25270 */
[----:B-----5:R-:W-:Y:S01]  /*0690*/  IMAD R9, R7, R21, R4 ;  /* 0x0000001507097224 */ /* 0x020fe200078e0204 */
[----:B------:R-:W-:Y:S02]  /*06a0*/  ISETP.LT.U32.AND P0, PT, R152, 0x4, !P0 ;  /* 0x000000049800780c */ /* 0x000fe40004701070 */
[----:B------:R-:W-:Y:S01]  /*06b0*/  ISETP.EQ.OR P1, PT, R0, RZ, !P1 ;  /* 0x000000ff0000720c */ /* 0x000fe20004f22670 */
[----:B------:R-:W0:Y:S02]  /*06c0*/  FENCE.VIEW.ASYNC.S ;  /* 0x00000000000073c6 */ /* 0x000e240000000000 */
[----:B0-----:R0:W1:Y:S01]  /*06d0*/  @!UP0 SYNCS.EXCH.64 URZ, [UR6+0x40], UR4 ;  /* 0x00004004063f85b2 */ /* 0x0010620008000100 */
[----:B------:R-:W-:Y:S02]  /*06e0*/  @P4 LEA.HI R2, R152, R152, RZ, 0x1 ;  /* 0x0000009898024211 */ /* 0x000fe400078f08ff */
[----:B------:R-:W-:-:S02]  /*06f0*/  ISETP.EQ.AND P1, PT, R5, RZ, P1 ;  /* 0x000000ff0500720c */ /* 0x000fc40000f22270 */
[----:B------:R-:W-:Y:S02]  /*0700*/  @P4 SHF.R.S32.HI R2, RZ, 0x1, R2 ;  /* 0x00000001ff024819 */ /* 0x000fe40000011402 */
[----:B------:R-:W-:Y:S02]  /*0710*/  ISETP.GE.U32.AND P6, PT, R6, 0x2, PT ;  /* 0x000000020600780c */ /* 0x000fe40003fc6070 */
[----:B------:R-:W-:Y:S02]  /*0720*/  @P4 ISETP.NE.AND P5, PT, R2, R9, PT ;  /* 0x000000090200420c */ /* 0x000fe40003fa5270 */
[----:B------:R-:W-:Y:S02]  /*0730*/  SEL R9, RZ, 0x1, !P0 ;  /* 0x00000001ff097807 */ /* 0x000fe40004000000 */
[----:B------:R-:W-:Y:S02]  /*0740*/  @P4 SEL R22, RZ, 0x1, P5 ;  /* 0x00000001ff164807 */ /* 0x000fe40002800000 */
[----:B------:R-:W-:Y:S01]  /*0750*/  SEL R19, RZ, 0x1, !P1 ;  /* 0x00000001ff137807 */ /* 0x000fe20004800000 */
[----:B------:R0:W2:Y:S01]  /*0760*/  @!UP1 SYNCS.EXCH.64 URZ, [UR6+0x48], UR4 ;  /* 0x00004804063f95b2 */ /* 0x0000a20008000100 */
[----:B------:R-:W-:Y:S01]  /*0770*/  LOP3.LUT R22, R22, R9, RZ, 0xc0, !PT ;  /* 0x0000000916167212 */ /* 0x000fe200078ec0ff */
[----:B------:R-:W-:Y:S01]  /*0780*/  NOP ;  /* 0x0000000000007918 */ /* 0x000fe20000000000 */
[----:B------:R-:W-:Y:S01]  /*0790*/  SEL R19, R19, 0x2, P6 ;  /* 0x0000000213137807 */ /* 0x000fe20003000000 */
[----:B------:R-:W-:Y:S06]  /*07a0*/  @!P2 BRA `(.L_x_3) ;  /* 0x000000000008a947 */ /* 0x000fec0003800000 */
[----:B-12-4-:R-:W-:Y:S01]  /*07b0*/  UCGABAR_ARV ;  /* 0x00000000000079c7 */ /* 0x016fe20008000000 */
[----:B------:R-:W-:Y:S05]  /*07c0*/  BRA `(.L_x_4) ;  /* 0x0000000000047947 */ /* 0x000fea0003800000 */
.L_x_3:
[----:B-12-4-:R-:W-:Y:S01]  /*07d0*/  NOP ;  /* 0x0000000000007918 */ /* 0x016fe20000000000 */
.L_x_4:
[----:B------:R-:W1:Y:S01]  /*07e0*/  LDC R2, c[0x0][0x65c] ;  /* 0x00019700ff027b82 */ /* 0x000e620000000800 */
[----:B------:R-:W-:Y:S01]  /*07f0*/  MOV R8, UR8 ;  /* 0x0000000800087c02 */ /* 0x000fe20008000f00 */
[----:B------:R-:W-:Y:S01]  /*0800*/  IMAD.MOV.U32 R9, RZ, RZ, RZ ;  /* 0x000000ffff097224 */ /* 0x000fe200078e00ff */
[----:B-1----:R-:W-:-:S04]  /*0810*/  ISETP.NE.AND P1, PT, R2, 0x1, PT ;  /* 0x000000010200780c */ /* 0x002fc80003f25270 */
[----:B------:R-:W-:-:S09]  /*0820*/  P2R R5, PR, RZ, 0x2 ;  /* 0x00000002ff057803 */ /* 0x000fd20000000000 */
[----:B------:R-:W1:Y:S01]  /*0830*/  @P1 LDC R17, c[0x0][0x10] ;  /* 0x00000400ff111b82 */ /* 0x000e620000000800 */
[----:B------:R-:W-:Y:S02]  /*0840*/  @P1 IMAD.MOV.U32 R5, RZ, RZ, RZ ;  /* 0x000000ffff051224 */ /* 0x000fe400078e00ff */
[----:B------:R-:W-:-:S05]  /*0850*/  @P1 IMAD.MOV.U32 R13, RZ, RZ, RZ ;  /* 0x000000ffff0d1224 */ /* 0x000fca00078e00ff */
[----:B------:R-:W2:Y:S01]  /*0860*/  @!P1 LDC R11, c[0x0][0xc] ;  /* 0x00000300ff0b9b82 */ /* 0x000ea20000000800 */
[----:B-1----:R-:W-:-:S04]  /*0870*/  @P1 IMAD.WIDE.U32 R16, R17, UR8, R4 ;  /* 0x0000000811101c25 */ /* 0x002fc8000f8e0004 */
[----:B------:R-:W-:Y:S02]  /*0880*/  @P1 IMAD.IADD R17, R17, 0x1, R13 ;  /* 0x0000000111111824 */ /* 0x000fe400078e020d */
[----:B--2---:R-:W-:-:S04]  /*0890*/  @!P1 IMAD.WIDE.U32 R8, R4, R11, R8 ;  /* 0x0000000b04089225 */ /* 0x004fc800078e0008 */
[----:B------:R-:W-:Y:S02]  /*08a0*/  @!P1 IMAD.MOV.U32 R16, RZ, RZ, R8 ;  /* 0x000000ffff109224 */ /* 0x000fe400078e0008 */
[----:B------:R-:W-:Y:S01]  /*08b0*/  @!P1 IMAD.MOV.U32 R17, RZ, RZ, R9 ;  /* 0x000000ffff119224 */ /* 0x000fe200078e0009 */
[----:B------:R-:W-:Y:S06]  /*08c0*/  @!P2 BRA `(.L_x_5) ;  /* 0x00000000000ca947 */ /* 0x000fec0003800000 */
[----:B------:R-:W-:Y:S01]  /*08d0*/  UCGABAR_WAIT ;  /* 0x0000000000007dc7 */ /* 0x000fe20008000000 */
[----:B------:R-:W-:Y:S01]  /*08e0*/  CCTL.IVALL ;  /* 0x00000000ff00798f */ /* 0x000fe20002000000 */
[----:B------:R-:W-:Y:S05]  /*08f0*/  BRA `(.L_x_6) ;  /* 0x0000000000047947 */ /* 0x000fea0003800000 */
.L_x_5:
[----:B------:R-:W-:Y:S06]  /*0900*/  BAR.SYNC.DEFER_BLOCKING 0x0 ;  /* 0x0000000000007b1d */ /* 0x000fec0000010000 */
.L_x_6:
[----:B------:R-:W-:Y:S05]  /*0910*/  @!P3 BRA `(.L_x_7) ;  /* 0x000000ac0008b947 */ /* 0x000fea0003800000 */
[----:B------:R-:W-:-:S13]  /*0920*/  ISETP.GT.U32.AND P0, PT, R6, 0x1, PT ;  /* 0x000000010600780c */ /* 0x000fda0003f04070 */
[----:B0-----:R-:W-:Y:S05]  /*0930*/  @P0 EXIT ;  /* 0x000000000000094d */ /* 0x001fea0003800000 */
[----:B------:R-:W-:Y:S01]  /*0940*/  ULDC.64 UR4, c[0x0][0x650] ;  /* 0x0001940000047ab9 */ /* 0x000fe20000000a00 */
[----:B------:R-:W-:Y:S01]  /*0950*/  PRMT R0, RZ, 0x7610, R0 ;  /* 0x00007610ff007816 */ /* 0x000fe20000000000 */
[----:B------:R-:W-:Y:S01]  /*0960*/  IMAD.MOV.U32 R153, RZ, RZ, -0x1 ;  /* 0xffffffffff997424 */ /* 0x000fe200078e00ff */
[----:B------:R-:W-:Y:S01]  /*0970*/  ISETP.GE.U32.AND P0, PT, R16, UR4, PT ;  /* 0x0000000410007c0c */ /* 0x000fe2000bf06070 */
[----:B------:R-:W-:Y:S02]  /*0980*/  IMAD.MOV.U32 R154, RZ, RZ, -0x1 ;  /* 0xffffffffff9a7424 */ /* 0x000fe400078e00ff */
[----:B------:R-:W-:Y:S01]  /*0990*/  IMAD.MOV.U32 R23, RZ, RZ, -0x1 ;  /* 0xffffffffff177424 */ /* 0x000fe200078e00ff */
[----:B------:R-:W-:-:S13]  /*09a0*/  ISETP.GE.U32.AND.EX P0, PT, R17, UR5, PT, P0 ;  /* 0x0000000511007c0c */ /* 0x000fda000bf06100 */
[----:B------:R-:W-:Y:S05]  /*09b0*/  @P0 BRA `(.L_x_8) ;  /* 0x00000004002c0947 */ /* 0x000fea0003800000 */
[----:B------:R-:W0:Y:S01]  /*09c0*/  LDC.64 R24, c[0x0][0x628] ;  /* 0x00018a00ff187b82 */ /* 0x000e220000000a00 */
[----:B------:R-:W-:Y:S02]  /*09d0*/  IMAD.MOV.U32 R8, RZ, RZ, R16 ;  /* 0x000000ffff087224 */ /* 0x000fe400078e0010 */
[----:B------:R-:W-:-:S05]  /*09e0*/  IMAD.MOV.U32 R9, RZ, RZ, R17 ;  /* 0x000000ffff097224 */ /* 0x000fca00078e0011 */
[----:B------:R-:W1:Y:S08]  /*09f0*/  LDC R0, c[0x0][0x630] ;  /* 0x00018c00ff007b82 */ /* 0x000e700000000800 */
[----:B------:R-:W2:Y:S01]  /*0a00*/  LDC.64 R26, c[0x0][0x620] ;  /* 0x00018800ff1a7b82 */ /* 0x000ea20000000a00 */
[----:B0-----:R-:W-:-:S04]  /*0a10*/  ISETP.NE.U32.AND P0, PT, R24, RZ, PT ;  /* 0x000000ff1800720c */ /* 0x001fc80003f05070 */
[----:B------:R-:W-:-:S13]  /*0a20*/  ISETP.NE.AND.EX P0, PT, R25, RZ, PT, P0 ;  /* 0x000000ff1900720c */ /* 0x000fda0003f05300 */
[----:B-12---:R-:W-:Y:S05]  /*0a30*/  @!P0 BRA `(.L_x_9) ;  /* 0x0000000000288947 */ /* 0x006fea0003800000 */
[----:B------:R-:W0:Y:S02]  /*0a40*/  LDC R13, c[0x0][0x634] ;  /* 0x00018d00ff0d7b82 */ /* 0x000e240000000800 */
[----:B0-----:R-:W-:-:S04]  /*0a50*/  IADD3 R13, P0, R16, R13, RZ ;  /* 0x0000000d100d7210 */ /* 0x001fc80007f1e0ff */
[----:B------:R-:W-:-:S05]  /*0a60*/  IADD3.X R15, RZ, R17, RZ, P0, !PT ;  /* 0x00000011ff0f7210 */ /* 0x000fca00007fe4ff */
[----:B------:R-:W-:-:S04]  /*0a70*/  IMAD.WIDE.U32 R8, R15, R24, RZ ;  /* 0x000000180f087225 */ /* 0x000fc800078e00ff */
[----:B------:R-:W-:-:S04]  /*0a80*/  IMAD.WIDE.U32 R10, P0, R13, R25, R8 ;  /* 0x000000190d0a7225 */ /* 0x000fc80007800008 */
[----:B------:R-:W-:-:S04]  /*0a90*/  IMAD.WIDE.U32 R8, R13, R24, RZ ;  /* 0x000000180d087225 */ /* 0x000fc800078e00ff */
[----:B------:R-:W-:Y:S01]  /*0aa0*/  IMAD.X R13, RZ, RZ, RZ, P0 ;  /* 0x000000ffff0d7224 */ /* 0x000fe200000e06ff */
[----:B------:R-:W-:Y:S01]  /*0ab0*/  IADD3 RZ, P0, R9, R10, RZ ;  /* 0x0000000a09ff7210 */ /* 0x000fe20007f1e0ff */
[----:B------:R-:W-:-:S04]  /*0ac0*/  IMAD.MOV.U32 R12, RZ, RZ, R11 ;  /* 0x000000ffff0c7224 */ /* 0x000fc800078e000b */
[----:B------:R-:W-:-:S08]  /*0ad0*/  IMAD.WIDE.U32.X R8, R15, R25, R12, P0 ;  /* 0x000000190f087225 */ /* 0x000fd000000e040c */
.L_x_9:
[----:B------:R-:W0:Y:S01]  /*0ae0*/  LDC.64 R24, c[0x0][0x640] ;  /* 0x00019000ff187b82 */ /* 0x000e220000000a00 */
[-CC-:B------:R-:W-:Y:S01]  /*0af0*/  SHF.R.U64 R28, R8, R0.reuse, R9.reuse ;  /* 0x00000000081c7219 */ /* 0x180fe20000001209 */
[----:B------:R-:W-:Y:S01]  /*0b00*/  IMAD R30, R7, R21, R4 ;  /* 0x00000015071e7224 */ /* 0x000fe200078e0204 */
[----:B------:R-:W-:Y:S01]  /*0b10*/  SHF.R.U32.HI R0, RZ, R0, R9 ;  /* 0x00000000ff007219 */ /* 0x000fe20000011609 */
[----:B------:R-:W-:Y:S01]  /*0b20*/  IMAD.MOV.U32 R21, RZ, RZ, 0x1 ;  /* 0x00000001ff157424 */ /* 0x000fe200078e00ff */
[----:B------:R-:W-:-:S03]  /*0b30*/  IADD3 R5, P0, RZ, -R28, RZ ;  /* 0x8000001cff057210 */ /* 0x000fc60007f1e0ff */
[----:B------:R-:W1:Y:S02]  /*0b40*/  LDC R6, c[0x0][0x618] ;  /* 0x00018600ff067b82 */ /* 0x000e640000000800 */
[----:B------:R-:W-:-:S04]  /*0b50*/  IMAD.X R9, RZ, RZ, ~R0, P0 ;  /* 0x000000ffff097224 */ /* 0x000fc800000e0e00 */
[-C--:B------:R-:W-:Y:S02]  /*0b60*/  IMAD R0, R9, R26.reuse, RZ ;  /* 0x0000001a09007224 */ /* 0x080fe400078e02ff */
[----:B------:R-:W2:Y:S01]  /*0b70*/  LDC R11, c[0x0][0x608] ;  /* 0x00018200ff0b7b82 */ /* 0x000ea20000000800 */
[----:B------:R-:W-:-:S04]  /*0b80*/  IMAD.WIDE.U32 R8, R5, R26, R16 ;  /* 0x0000001a05087225 */ /* 0x000fc800078e0010 */
[----:B------:R-:W-:-:S03]  /*0b90*/  IMAD R5, R5, R27, R0 ;  /* 0x0000001b05057224 */ /* 0x000fc600078e0200 */
[----:B------:R-:W3:Y:S01]  /*0ba0*/  LDC R12, c[0x0][0x658] ;  /* 0x00019600ff0c7b82 */ /* 0x000ee20000000800 */
[----:B0-----:R-:W-:Y:S01]  /*0bb0*/  ISETP.NE.U32.AND P0, PT, R24, RZ, PT ;  /* 0x000000ff1800720c */ /* 0x001fe20003f05070 */
[----:B------:R-:W-:Y:S02]  /*0bc0*/  IMAD.IADD R5, R9, 0x1, R5 ;  /* 0x0000000109057824 */ /* 0x000fe400078e0205 */
[----:B------:R-:W-:Y:S01]  /*0bd0*/  IMAD.MOV.U32 R9, RZ, RZ, -0x1 ;  /* 0xffffffffff097424 */ /* 0x000fe200078e00ff */
[----:B------:R-:W-:-:S03]  /*0be0*/  ISETP.NE.AND.EX P0, PT, R25, RZ, PT, P0 ;  /* 0x000000ff1900720c */ /* 0x000fc60003f05300 */
[----:B------:R-:W0:Y:S01]  /*0bf0*/  LDC R15, c[0x0][0x600] ;  /* 0x00018000ff0f7b82 */ /* 0x000e220000000800 */
[-CC-:B-1----:R-:W-:Y:S02]  /*0c00*/  SHF.R.U64 R13, R8, R6.reuse, R5.reuse ;  /* 0x00000006080d7219 */ /* 0x182fe40000001205 */
[----:B------:R-:W-:-:S05]  /*0c10*/  SHF.R.U32.HI R0, RZ, R6, R5 ;  /* 0x00000006ff007219 */ /* 0x000fca0000011605 */
[----:B------:R-:W1:Y:S01]  /*0c20*/  LDC R14, c[0x0][0x648] ;  /* 0x00019200ff0e7b82 */ /* 0x000e620000000800 */
[-CC-:B--2---:R-:W-:Y:S02]  /*0c30*/  SHF.R.U64 R27, R13, R11.reuse, R0.reuse ;  /* 0x0000000b0d1b7219 */ /* 0x184fe40000001200 */
[----:B------:R-:W-:-:S05]  /*0c40*/  SHF.R.U32.HI R5, RZ, R11, R0 ;  /* 0x0000000bff057219 */ /* 0x000fca0000011600 */
[----:B------:R-:W2:Y:S01]  /*0c50*/  LDC R20, c[0x0][0x638] ;  /* 0x00018e00ff147b82 */ /* 0x000ea20000000800 */
[-CC-:B---3--:R-:W-:Y:S02]  /*0c60*/  SHF.R.U64 R26, R27, R12.reuse, R5.reuse ;  /* 0x0000000c1b1a7219 */ /* 0x188fe40000001205 */
[-C--:B------:R-:W-:Y:S02]  /*0c70*/  SHF.L.U32 R0, R9, R12.reuse, RZ ;  /* 0x0000000c09007219 */ /* 0x080fe400000006ff */
[----:B------:R-:W-:Y:S01]  /*0c80*/  SHF.R.U32.HI R5, RZ, R12, R5 ;  /* 0x0000000cff057219 */ /* 0x000fe20000011605 */
[----:B------:R-:W-:Y:S01]  /*0c90*/  IMAD.MOV.U32 R4, RZ, RZ, R26 ;  /* 0x000000ffff047224 */ /* 0x000fe200078e001a */
[----:B------:R-:W-:Y:S01]  /*0ca0*/  LOP3.LUT R10, RZ, R0, RZ, 0x33, !PT ;  /* 0x00000000ff0a7212 */ /* 0x000fe200078e33ff */
[----:B------:R-:W3:Y:S01]  /*0cb0*/  LDC R23, c[0x0][0x610] ;  /* 0x00018400ff177b82 */ /* 0x000ee20000000800 */
[----:B------:R-:W-:Y:S05]  /*0cc0*/  @!P0 BRA `(.L_x_10) ;  /* 0x0000000000288947 */ /* 0x000fea0003800000 */
[----:B------:R-:W4:Y:S02]  /*0cd0*/  LDC R9, c[0x0][0x64c] ;  /* 0x00019300ff097b82 */ /* 0x000f240000000800 */
[----:B----4-:R-:W-:-:S05]  /*0ce0*/  IADD3 R9, P0, R26, R9, RZ ;  /* 0x000000091a097210 */ /* 0x010fca0007f1e0ff */
[----:B------:R-:W-:-:S04]  /*0cf0*/  IMAD.X R11, RZ, RZ, R5, P0 ;  /* 0x000000ffff0b7224 */ /* 0x000fc800000e0605 */
[----:B------:R-:W-:-:S04]  /*0d00*/  IMAD.WIDE.U32 R4, R11, R24, RZ ;  /* 0x000000180b047225 */ /* 0x000fc800078e00ff */
[----:B------:R-:W-:-:S04]  /*0d10*/  IMAD.WIDE.U32 R6, P0, R9, R25, R4 ;  /* 0x0000001909067225 */ /* 0x000fc80007800004 */
[----:B------:R-:W-:-:S04]  /*0d20*/  IMAD.WIDE.U32 R4, R9, R24, RZ ;  /* 0x0000001809047225 */ /* 0x000fc800078e00ff */
[----:B------:R-:W-:Y:S01]  /*0d30*/  IMAD.X R9, RZ, RZ, RZ, P0 ;  /* 0x000000ffff097224 */ /* 0x000fe200000e06ff */
[----:B------:R-:W-:Y:S01]  /*0d40*/  IADD3 RZ, P0, R5, R6, RZ ;  /* 0x0000000605ff7210 */ /* 0x000fe20007f1e0ff */
[----:B------:R-:W-:-:S04]  /*0d50*/  IMAD.MOV.U32 R8, RZ, RZ, R7 ;  /* 0x000000ffff087224 */ /* 0x000fc800078e0007 */
[----:B------:R-:W-:-:S08]  /*0d60*/  IMAD.WIDE.U32.X R4, R11, R25, R8, P0 ;  /* 0x000000190b047225 */ /* 0x000fd000000e0408 */
.L_x_10:
[----:B-1----:R-:W-:Y:S01]  /*0d70*/  SHF.R.U64 R4, R4, R14, R5 ;  /* 0x0000000e04047219 */ /* 0x002fe20000001205 */
[----:B0-----:R-:W-:Y:S01]  /*0d80*/  VIADD R6, R15, 0xffffffff ;  /* 0xffffffff0f067836 */ /* 0x001fe20000000000 */
[----:B------:R-:W-:Y:S02]  /*0d90*/  SHF.L.U32 R0, R21, R12, RZ ;  /* 0x0000000c15007219 */ /* 0x000fe400000006ff */
[----:B------:R-:W-:Y:S02]  /*0da0*/  LOP3.LUT R5, R27, R10, RZ, 0xc0, !PT ;  /* 0x0000000a1b057212 */ /* 0x000fe400078ec0ff */
[----:B------:R-:W-:Y:S02]  /*0db0*/  IADD3 R7, -R4, RZ, RZ ;  /* 0x000000ff04077210 */ /* 0x000fe40007ffe1ff */
[----:B------:R-:W-:Y:S01]  /*0dc0*/  SEL R3, R3, R30, !P1 ;  /* 0x0000001e03037207 */ /* 0x000fe20004800000 */
[----:B------:R-:W-:Y:S01]  /*0dd0*/  IMAD R4, R0, R4, R5 ;  /* 0x0000000400047224 */ /* 0x000fe200078e0205 */
[----:B------:R-:W-:Y:S01]  /*0de0*/  LOP3.LUT R6, R13, R6, RZ, 0xc0, !PT ;  /* 0x000000060d067212 */ /* 0x000fe200078ec0ff */
[----:B--2---:R-:W-:-:S02]  /*0df0*/  IMAD R0, R7, R20, R26 ;  /* 0x0000001407007224 */ /* 0x004fc400078e021a */
[----:B---3--:R-:W-:Y:S02]  /*0e00*/  IMAD R3, R4, R23, R3 ;  /* 0x0000001704037224 */ /* 0x008fe400078e0203 */
[----:B------:R-:W-:Y:S02]  /*0e10*/  IMAD.MOV.U32 R5, RZ, RZ, 0x1 ;  /* 0x00000001ff057424 */ /* 0x000fe400078e00ff */
[----:B------:R-:W-:Y:S02]  /*0e20*/  IMAD R4, R0, R15, R6 ;  /* 0x0000000f00047224 */ /* 0x000fe400078e0206 */
[----:B------:R-:W-:Y:S01]  /*0e30*/  IMAD.MOV.U32 R23, RZ, RZ, R28 ;  /* 0x000000ffff177224 */ /* 0x000fe200078e001c */
[----:B------:R-:W-:Y:S02]  /*0e40*/  PRMT R0, R5, 0x7610, R0 ;  /* 0x0000761005007816 */ /* 0x000fe40000000000 */
[----:B------:R-:W-:Y:S02]  /*0e50*/  SEL R154, R4, R3, !P1 ;  /* 0x00000003049a7207 */ /* 0x000fe40004800000 */
[----:B------:R-:W-:-:S07]  /*0e60*/  SEL R153, R3, R4, !P1 ;  /* 0x0000000403997207 */ /* 0x000fce0004800000 */
.L_x_8:
[----:B------:R-:W-:-:S08]  /*0e70*/  NOP ;  /* 0x0000000000007918 */ /* 0x000fd00000000000 */
[----:B------:R-:W0:Y:S02]  /*0e80*/  USETMAXREG.TRY_ALLOC.CTAPOOL UP0, 0xe8 ;  /* 0x000000e8000079c8 */ /* 0x000e240008000600 */
[----:B0-----:R-:W-:-:S13]  /*0e90*/  PLOP3.LUT P0, PT, PT, PT, UP0, 0x80, 0x0 ;  /* 0x000000000000781c */ /* 0x001fda0003f0f008 */
[----:B------:R-:W-:Y:S05]  /*0ea0*/  @!P0 BRA `(.L_x_8) ;  /* 0xfffffffc00f08947 */ /* 0x000fea000383ffff */
[----:B------:R-:W-:Y:S01]  /*0eb0*/  ULDC.64 UR4, c[0x0][0x598] ;  /* 0x0001660000047ab9 */ /* 0x000fe20000000a00 */
[----:B------:R-:W-:Y:S01]  /*0ec0*/  ULDC.64 UR36, c[0x0][0x208] ;  /* 0x0000820000247ab9 */ /* 0x000fe20000000a00 */
[----:B------:R-:W-:-:S04]  /*0ed0*/  ISETP.NE.U32.AND P0, PT, RZ, UR4, PT ;  /* 0x00000004ff007c0c */ /* 0x000fc8000bf05070 */
[----:B------:R-:W-:-:S13]  /*0ee0*/  ISETP.NE.AND.EX P0, PT, RZ, UR5, PT, P0 ;  /* 0x00000005ff007c0c */ /* 0x000fda000bf05300 */
[----:B------:R-:W-:Y:S05]  /*0ef0*/  @!P0 BRA `(.L_x_11) ;  /* 0x00000000001c8947 */ /* 0x000fea0003800000 */
[----:B------:R-:W0:Y:S02]  /*0f00*/  LDC.64 R4, c[0x0][0x598] ;  /* 0x00016600ff047b82 */ /* 0x000e240000000a00 */
[----:B0-----:R-:W2:Y:S02]  /*0f10*/  LDG.E.64 R4, desc[UR36][R4.64] ;  /* 0x0000002404047981 */ /* 0x001ea4000c1e1b00 */
[----:B--2---:R-:W-:-:S04]  /*0f20*/  ISETP.NE.U32.AND P0, PT, R4, RZ, PT ;  /* 0x000000ff0400720c */ /* 0x004fc80003f05070 */
[----:B------:R-:W-:-:S13]  /*0f30*/  ISETP.NE.AND.EX P0, PT, R5, RZ, PT, P0 ;  /* 0x000000ff0500720c */ /* 0x000fda0003f05300 */
[----:B------:R-:W-:Y:S05]  /*0f40*/  @!P0 BRA `(.L_x_11) ;  /* 0x0000000000088947 */ /* 0x000fea0003800000 */
[----:B------:R0:W5:Y:S01]  /*0f50*/  LD.E R155, desc[UR36][R4.64] ;  /* 0x00000024049b7980 */ /* 0x000162000c101900 */
[----:B------:R-:W-:Y:S05]  /*0f60*/  BRA `(.L_x_12) ;  /* 0x0000000000247947 */ /* 0x000fea0003800000 */
.L_x_11:
[----:B------:R-:W-:Y:S02]  /*0f70*/  ULDC.64 UR4, c[0x0][0x588] ;  /* 0x0001620000047ab9 */ /* 0x000fe40000000a00 */
[----:B------:R-:W-:-:S04]  /*0f80*/  ISETP.NE.U32.AND P0, PT, RZ, UR4, PT ;  /* 0x00000004ff007c0c */ /* 0x000fc8000bf05070 */
[----:B------:R-:W-:-:S13]  /*0f90*/  ISETP.NE.AND.EX P0, PT, RZ, UR5, PT, P0 ;  /* 0x00000005ff007c0c */ /* 0x000fda000bf05300 */
[----:B------:R-:W-:Y:S05]  /*0fa0*/  @!P0 BRA `(.L_x_13) ;  /* 0x00000000000c8947 */ /* 0x000fea0003800000 */
[----:B------:R-:W0:Y:S02]  /*0fb0*/  LDC.64 R4, c[0x0][0x588] ;  /* 0x00016200ff047b82 */ /* 0x000e240000000a00 */
[----:B0-----:R1:W5:Y:S01]  /*0fc0*/  LDG.E R155, desc[UR36][R4.64] ;  /* 0x00000024049b7981 */ /* 0x001362000c1e1900 */
[----:B------:R-:W-:Y:S05]  /*0fd0*/  BRA `(.L_x_12) ;  /* 0x0000000000087947 */ /* 0x000fea0003800000 */
.L_x_13:
[----:B------:R-:W-:Y:S02]  /*0fe0*/  ULDC UR4, c[0x0][0x580] ;  /* 0x0001600000047ab9 */ /* 0x000fe40000000800 */
[----:B------:R-:W-:-:S07]  /*0ff0*/  IMAD.U32 R155, RZ, RZ, UR4 ;  /* 0x00000004ff9b7e24 */ /* 0x000fce000f8e00ff */
.L_x_12:
[----:B------:R-:W-:Y:S02]  /*1000*/  ULDC.64 UR4, c[0x0][0x5a0] ;  /* 0x0001680000047ab9 */ /* 0x000fe40000000a00 */
[----:B------:R-:W-:-:S04]  /*1010*/  ISETP.NE.U32.AND P0, PT, RZ, UR4, PT ;  /* 0x00000004ff007c0c */ /* 0x000fc8000bf05070 */
[----:B------:R-:W-:-:S13]  /*1020*/  ISETP.NE.AND.EX P0, PT, RZ, UR5, PT, P0 ;  /* 0x00000005ff007c0c */ /* 0x000fda000bf05300 */
[----:B------:R-:W-:Y:S05]  /*1030*/  @!P0 BRA `(.L_x_14) ;  /* 0x00000000001c8947 */ /* 0x000fea0003800000 */
[----:B01----:R-:W0:Y:S02]  /*1040*/  LDC.64 R4, c[0x0][0x5a0] ;  /* 0x00016800ff047b82 */ /* 0x003e240000000a00 */
[----:B0-----:R-:W2:Y:S02]  /*1050*/  LDG.E.64 R4, desc[UR36][R4.64] ;  /* 0x0000002404047981 */ /* 0x001ea4000c1e1b00 */
[----:B--2---:R-:W-:-:S04]  /*1060*/  ISETP.NE.U32.AND P0, PT, R4, RZ, PT ;  /* 0x000000ff0400720c */ /* 0x004fc80003f05070 */
[----:B------:R-:W-:-:S13]  /*1070*/  ISETP.NE.AND.EX P0, PT, R5, RZ, PT, P0 ;  /* 0x000000ff0500720c */ /* 0x000fda0003f05300 */
[----:B------:R-:W-:Y:S05]  /*1080*/  @!P0 BRA `(.L_x_14) ;  /* 0x0000000000088947 */ /* 0x000fea0003800000 */
[----:B------:R0:W5:Y:S01]  /*1090*/  LD.E R156, desc[UR36][R4.64] ;  /* 0x00000024049c7980 */ /* 0x000162000c101900 */
[----:B------:R-:W-:Y:S05]  /*10a0*/  BRA `(.L_x_15) ;  /* 0x0000000000247947 */ /* 0x000fea0003800000 */
.L_x_14:
[----:B------:R-:W-:Y:S02]  /*10b0*/  ULDC.64 UR4, c[0x0][0x590] ;  /* 0x0001640000047ab9 */ /* 0x000fe40000000a00 */
[----:B------:R-:W-:-:S04]  /*10c0*/  ISETP.NE.U32.AND P0, PT, RZ, UR4, PT ;  /* 0x00000004ff007c0c */ /* 0x000fc8000bf05070 */
[----:B------:R-:W-:-:S13]  /*10d0*/  ISETP.NE.AND.EX P0, PT, RZ, UR5, PT, P0 ;  /* 0x00000005ff007c0c */ /* 0x000fda000bf05300 */
[----:B------:R-:W-:Y:S05]  /*10e0*/  @!P0 BRA `(.L_x_16) ;  /* 0x00000000000c8947 */ /* 0x000fea0003800000 */
[----:B------:R-:W2:Y:S02]  /*10f0*/  LDC.64 R156, c[0x0][0x590] ;  /* 0x00016400ff9c7b82 */ /* 0x000ea40000000a00 */
[----:B--2---:R2:W5:Y:S01]  /*1100*/  LDG.E R156, desc[UR36][R156.64] ;  /* 0x000000249c9c7981 */ /* 0x004562000c1e1900 */
[----:B------:R-:W-:Y:S05]  /*1110*/  BRA `(.L_x_15) ;  /* 0x0000000000087947 */ /* 0x000fea0003800000 */
.L_x_16:
[----:B------:R-:W-:Y:S02]  /*1120*/  ULDC UR4, c[0x0][0x584] ;  /* 0x0001610000047ab9 */ /* 0x000fe40000000800 */
[----:B------:R-:W-:-:S07]  /*1130*/  IMAD.U32 R156, RZ, RZ, UR4 ;  /* 0x00000004ff9c7e24 */ /* 0x000fce000f8e00ff */
.L_x_15:
[----:B------:R-:W-:-:S13]  /*1140*/  LOP3.LUT P0, RZ, R0, 0xff, RZ, 0xc0, !PT ;  /* 0x000000ff00ff7812 */ /* 0x000fda000780c0ff */
[----:B------:R-:W-:Y:S05]  /*1150*/  @!P0 EXIT ;  /* 0x000000000000894d */ /* 0x000fea0003800000 */
[----:B------:R-:W-:Y:S01]  /*1160*/  ULDC UR4, c[0x0][0x28c] ;  /* 0x0000a30000047ab9 */ /* 0x000fe20000000800 */
[----:B------:R-:W-:Y:S01]  /*1170*/  LOP3.LUT R166, R19, 0x1, RZ, 0xfc, !PT ;  /* 0x0000000113a67812 */ /* 0x000fe200078efcff */
[----:B------:R-:W-:Y:S01]  /*1180*/  UIADD3 UR4, UR4, 0x7f, URZ ;  /* 0x0000007f04047890 */ /* 0x000fe2000fffe03f */
[----:B------:R-:W-:Y:S01]  /*1190*/  UMOV UR38, URZ ;  /* 0x0000003f00267c82 */ /* 0x000fe20008000000 */
[----:B------:R-:W-:Y:S02]  /*11a0*/  UMOV UR39, URZ ;  /* 0x0000003f00277c82 */ /* 0x000fe40008000000 */
[----:B------:R-:W-:-:S04]  /*11b0*/  USHF.R.S32.HI UR5, URZ, 0x1f, UR4 ;  /* 0x0000001f3f057899 */ /* 0x000fc80008011404 */
[----:B------:R-:W-:-:S04]  /*11c0*/  ULEA.HI UR5, UR5, UR4, URZ, 0x7 ;  /* 0x0000000405057291 */ /* 0x000fc8000f8f383f */
[----:B------:R-:W-:-:S12]  /*11d0*/  USHF.R.S32.HI UR40, URZ, 0x7, UR5 ;  /* 0x000000073f287899 */ /* 0x000fd80008011405 */
.L_x_290:
[----:B------:R-:W-:Y:S01]  /*11e0*/  LOP3.LUT R0, R18, 0x80, RZ, 0xc0, !PT ;  /* 0x0000008012007812 */ /* 0x000fe200078ec0ff */
[----:B---3--:R-:W3:Y:S01]  /*11f0*/  S2UR UR7, SR_CgaCtaId ;  /* 0x00000000000779c3 */ /* 0x008ee20000008800 */
[----:B------:R-:W-:Y:S02]  /*1200*/  UMOV UR6, 0x400 ;  /* 0x0000040000067882 */ /* 0x000fe40000000000 */
[----:B------:R-:W-:-:S06]  /*1210*/  SHF.R.U32.HI R0, RZ, 0x7, R0 ;  /* 0x00000007ff007819 */ /* 0x000fcc0000011600 */
[----:B----4-:R-:W4:Y:S01]  /*1220*/  SHFL.IDX PT, R0, R0, RZ, 0x1f ;  /* 0x00001fff00007589 */ /* 0x010f2200000e0000 */
[----:B---3--:R-:W-:Y:S01]  /*1230*/  ULEA UR6, UR7, UR6, 0x18 ;  /* 0x0000000607067291 */ /* 0x008fe2000f8ec03f */
[----:B----4-:R-:W-:-:S13]  /*1240*/  R2UR UR4, R0 ;  /* 0x00000000000472ca */ /* 0x010fda00000e0000 */
[----:B------:R-:W-:-:S04]  /*1250*/  ULEA.HI UR5, UR4, UR4, URZ, 0x1 ;  /* 0x0000000404057291 */ /* 0x000fc8000f8f083f */
[----:B------:R-:W-:-:S04]  /*1260*/  ULOP3.LUT UR5, UR5, 0x7fffe, URZ, 0xc0, !UPT ;  /* 0x0007fffe05057892 */ /* 0x000fc8000f8ec03f */
[----:B------:R-:W-:-:S03]  /*1270*/  UIADD3 UR5, UR4, -UR5, URZ ;  /* 0x8000000504057290 */ /* 0x000fc6000fffe03f */
[----:B------:R-:W-:Y:S01]  /*1280*/  ULDC UR4, c[0x0][0x28c] ;  /* 0x0000a30000047ab9 */ /* 0x000fe20000000800 */
[----:B------:R-:W-:Y:S01]  /*1290*/  ULEA UR5, UR5, UR6, 0xd ;  /* 0x0000000605057291 */ /* 0x000fe2000f8e683f */
[----:B------:R-:W-:-:S03]  /*12a0*/  ISETP.LT.AND P0, PT, RZ, UR4, PT ;  /* 0x00000004ff007c0c */ /* 0x000fc6000bf01270 */
[----:B------:R-:W-:-:S04]  /*12b0*/  UIADD3 UR5, UR5, 0x100, URZ ;  /* 0x0000010005057890 */ /* 0x000fc8000fffe03f */
[----:B------:R-:W-:-:S04]  /*12c0*/  USHF.R.U32.HI UR5, URZ, 0x4, UR5 ;  /* 0x000000043f057899 */ /* 0x000fc80008011605 */
[----:B------:R-:W-:Y:S02]  /*12d0*/  ULOP3.LUT UR41, UR5, 0x3fff, URZ, 0xc0, !UPT ;  /* 0x00003fff05297892 */ /* 0x000fe4000f8ec03f */
[----:B-12---:R-:W-:Y:S10]  /*12e0*/  @P0 BRA `(.L_x_17) ;  /* 0x0000000000400947 */ /* 0x006ff40003800000 */
[----:B------:R-:W-:Y:S01]  /*12f0*/  MOV R0, 0x0 ;  /* 0x0000000000007802 */ /* 0x000fe20000000f00 */
[----:B------:R-:W-:Y:S01]  /*1300*/  ULDC.64 UR4, c[0x4][0x68] ;  /* 0x01001a0000047ab9 */ /* 0x000fe20000000a00 */
[----:B------:R-:W-:Y:S01]  /*1310*/  ULDC.64 UR6, c[0x4][0x8] ;  /* 0x0100020000067ab9 */ /* 0x000fe20000000a00 */
[----:B01----:R-:W-:Y:S01]  /*1320*/  IMAD.U32 R4, RZ, RZ, UR4 ;  /* 0x00000004ff047e24 */ /* 0x003fe2000f8e00ff */
[----:B------:R0:W1:Y:S01]  /*1330*/  LDC.64 R14, c[0x4][R0] ;  /* 0x01000000000e7b82 */ /* 0x0000620000000a00 */
[----:B------:R-:W-:Y:S01]  /*1340*/  IMAD.U32 R5, RZ, RZ, UR5 ;  /* 0x00000005ff057e24 */ /* 0x000fe2000f8e00ff */
[----:B------:R-:W-:Y:S01]  /*1350*/  ULDC.64 UR4, c[0x4][0x70] ;  /* 0x01001c0000047ab9 */ /* 0x000fe20000000a00 */
[----:B------:R-:W-:Y:S01]  /*1360*/  IMAD.U32 R10, RZ, RZ, UR6 ;  /* 0x00000006ff0a7e24 */ /* 0x000fe2000f8e00ff */
[----:B------:R-:W-:Y:S01]  /*1370*/  MOV R12, 0x1 ;  /* 0x00000001000c7802 */ /* 0x000fe20000000f00 */
[----:B------:R-:W-:Y:S02]  /*1380*/  IMAD.U32 R6, RZ, RZ, UR4 ;  /* 0x00000004ff067e24 */ /* 0x000fe4000f8e00ff */
[----:B------:R-:W-:-:S02]  /*1390*/  IMAD.U32 R7, RZ, RZ, UR5 ;  /* 0x00000005ff077e24 */ /* 0x000fc4000f8e00ff */
[----:B------:R-:W-:Y:S02]  /*13a0*/  IMAD.U32 R11, RZ, RZ, UR7 ;  /* 0x00000007ff0b7e24 */ /* 0x000fe4000f8e00ff */
[----:B------:R-:W-:Y:S02]  /*13b0*/  IMAD.MOV.U32 R8, RZ, RZ, 0x1e1 ;  /* 0x000001e1ff087424 */ /* 0x000fe400078e00ff */
[----:B0-----:R-:W-:-:S07]  /*13c0*/  IMAD.MOV.U32 R13, RZ, RZ, RZ ;  /* 0x000000ffff0d7224 */ /* 0x001fce00078e00ff */
[----:B------:R-:W-:-:S07]  /*13d0*/  LEPC R20, `(.L_x_17) ;  /* 0x000000001014794e */ /* 0x000fce0000000000 */
[----:B-12--5:R-:W-:Y:S05]  /*13e0*/  CALL.ABS.NOINC R14 ;  /* 0x000000000e007343 */ /* 0x026fea0003c00000 */
.L_x_17:
[----:B------:R-:W-:-:S13]  /*13f0*/  ISETP.NE.AND P0, PT, R166, 0x3, PT ;  /* 0x00000003a600780c */ /* 0x000fda0003f05270 */
[----:B------:R-:W-:Y:S05]  /*1400*/  @!P0 BRA `(.L_x_18) ;  /* 0x0000000000048947 */ /* 0x000fea0003800000 */
[----:B------:R-:W-:Y:S01]  /*1410*/  BPT.TRAP 0x1 ;  /* 0x000000040000795c */ /* 0x000fe20000300000 */
.L_x_18:
[----:B------:R-:W3:Y:S01]  /*1420*/  S2UR UR5, SR_CgaCtaId ;  /* 0x00000000000579c3 */ /* 0x000ee20000008800 */
[----:B------:R-:W-:Y:S01]  /*1430*/  UMOV UR4, 0x400 ;  /* 0x0000040000047882 */ /* 0x000fe20000000000 */
[----:B------:R-:W-:Y:S02]  /*1440*/  IMAD.U32 R0, RZ, RZ, UR38 ;  /* 0x00000026ff007e24 */ /* 0x000fe4000f8e00ff */
[----:B------:R-:W-:-:S03]  /*1450*/  IMAD.U32 R3, RZ, RZ, UR39 ;  /* 0x00000027ff037e24 */ /* 0x000fc6000f8e00ff */
[----:B------:R-:W-:Y:S01]  /*1460*/  SHF.L.U32 R0, R0, 0x1f, RZ ;  /* 0x0000001f00007819 */ /* 0x000fe200000006ff */
[----:B---3--:R-:W-:-:S06]  /*1470*/  ULEA UR4, UR5, UR4, 0x18 ;  /* 0x0000000405047291 */ /* 0x008fcc000f8ec03f */
[----:B------:R-:W-:-:S04]  /*1480*/  IMAD.U32 R6, RZ, RZ, UR4 ;  /* 0x00000004ff067e24 */ /* 0x000fc8000f8e00ff */
[----:B------:R-:W-:-:S04]  /*1490*/  IMAD R3, R3, 0x8, R6 ;  /* 0x0000000803037824 */ /* 0x000fc800078e0206 */
[----:B------:R3:W4:Y:S01]  /*14a0*/  SYNCS.PHASECHK.TRANS64.TRYWAIT P1, [R3+URZ], R0 ;  /* 0x00000000030075a7 */ /* 0x000722000802017f */
[----:B------:R-:W-:Y:S05]  /*14b0*/  @!P0 BRA `(.L_x_19) ;  /* 0x0000000000048947 */ /* 0x000fea0003800000 */
[----:B------:R-:W-:Y:S01]  /*14c0*/  BPT.TRAP 0x1 ;  /* 0x000000040000795c */ /* 0x000fe20000300000 */
.L_x_19:
[----:B----4-:R-:W-:Y:S05]  /*14d0*/  @P1 BRA `(.L_x_20) ;  /* 0x0000000000081947 */ /* 0x010fea0003800000 */
[----:B------:R-:W4:Y:S02]  /*14e0*/  SYNCS.PHASECHK.TRANS64.TRYWAIT P1, [R3+URZ], R0 ;  /* 0x00000000030075a7 */ /* 0x000f24000802017f */
[----:B----4-:R-:W-:Y:S05]  /*14f0*/  @!P1 BRA `(.L_x_21) ;  /* 0x000000b400c09947 */ /* 0x010fea0003800000 */
.L_x_20:
[----:B------:R-:W-:-:S04]  /*1500*/  UISETP.LT.AND UP0, UPT, UR40, 0x1, UPT ;  /* 0x000000012800788c */ /* 0x000fc8000bf01270 */
[----:B------:R-:W-:-:S06]  /*1510*/  USEL UR4, UR40, 0x1, UP0 ;  /* 0x0000000128047887 */ /* 0x000fcc0008000000 */
[----:B---34-:R-:W-:Y:S01]  /*1520*/  IMAD.U32 R0, RZ, RZ, UR4 ;  /* 0x00000004ff007e24 */ /* 0x018fe2000f8e00ff */
[----:B------:R-:W-:Y:S05]  /*1530*/  WARPSYNC.ALL ;  /* 0x0000000000007948 */ /* 0x000fea0003800000 */
[----:B------:R-:W-:-:S04]  /*1540*/  IADD3 R0, -R0, UR40, RZ ;  /* 0x0000002800007c10 */ /* 0x000fc8000fffe1ff */
[----:B------:R-:W-:Y:S02]  /*1550*/  ISETP.GE.AND P1, PT, R0, 0x1, PT ;  /* 0x000000010000780c */ /* 0x000fe40003f26270 */
[----:B------:R-:W-:Y:S01]  /*1560*/  R2UR UR4, R6 ;  /* 0x00000000060472ca */ /* 0x000fe200000e0000 */
[----:B------:R-:W-:Y:S01]  /*1570*/  WARPGROUP.ARRIVE ;  /* 0x00000000000079c5 */ /* 0x000fe20000000000 */
[----:B------:R-:W-:Y:S01]  /*1580*/  UMOV UR9, 0x40000040 ;  /* 0x4000004000097882 */ /* 0x000fe20000000000 */
[----:B------:R-:W-:Y:S01]  /*1590*/  UMOV UR11, 0x40000040 ;  /* 0x40000040000b7882 */ /* 0x000fe20000000000 */
[----:B------:R-:W-:Y:S01]  /*15a0*/  UMOV UR13, 0x40000040 ;  /* 0x40000040000d7882 */ /* 0x000fe20000000000 */
[----:B------:R-:W-:-:S08]  /*15b0*/  UMOV UR15, UR11 ;  /* 0x0000000b000f7c82 */ /* 0x000fd00008000000 */
[----:B------:R-:W-:-:S04]  /*15c0*/  UIADD3 UR4, UR4, 0x30100, URZ ;  /* 0x0003010004047890 */ /* 0x000fc8000fffe03f */
[----:B------:R-:W-:-:S04]  /*15d0*/  USHF.R.U32.HI UR4, URZ, 0x4, UR4 ;  /* 0x000000043f047899 */ /* 0x000fc80008011604 */
[----:B------:R-:W-:Y:S02]  /*15e0*/  ULOP3.LUT UR5, UR4, 0x3fff, URZ, 0xc0, !UPT ;  /* 0x00003fff04057892 */ /* 0x000fe4000f8ec03f */
[----:B------:R-:W-:Y:S02]  /*15f0*/  ULOP3.LUT UR4, UR41, 0x10000, URZ, 0xfc, !UPT ;  /* 0x0001000029047892 */ /* 0x000fe4000f8efc3f */
[----:B------:R-:W-:Y:S02]  /*1600*/  ULOP3.LUT UR5, UR5, 0x10000, URZ, 0xfc, !UPT ;  /* 0x0001000005057892 */ /* 0x000fe4000f8efc3f */
[----:B------:R-:W-:Y:S02]  /*1610*/  ULEA UR8, UR39, UR4, 0xc ;  /* 0x0000000427087291 */ /* 0x000fe4000f8e603f */
[----:B------:R-:W-:Y:S02]  /*1620*/  ULEA UR6, UR39, UR5, 0xb ;  /* 0x0000000527067291 */ /* 0x000fe4000f8e583f */
[----:B------:R-:W-:-:S05]  /*1630*/  UIADD3 UR12, UR8, 0x400, URZ ;  /* 0x00000400080c7890 */ /* 0x000fca000fffe03f */
[----:B------:R-:W-:Y:S02]  /*1640*/  UMOV UR10, UR6 ;  /* 0x00000006000a7c82 */ /* 0x000fe40008000000 */
[----:B------:R-:W-:Y:S01]  /*1650*/  HGMMA.64x128x16.F32.BF16 R88, gdesc[UR8], RZ, !UPT, gsb0 ;  /* 0x01e00000085879f0 */ /* 0x000fe2000c0018ff */
[----:B------:R-:W-:Y:S02]  /*1660*/  UMOV UR14, UR10 ;  /* 0x0000000a000e7c82 */ /* 0x000fe40008000000 */
[----:B------:R-:W-:Y:S02]  /*1670*/  WARPGROUP.DEPBAR.LE gsb0, 0x0 ;  /* 0x00008000000079c5 */ /* 0x000fe40000010000 */
[----:B------:R-:W-:-:S07]  /*1680*/  WARPGROUP.ARRIVE ;  /* 0x00000000000079c5 */ /* 0x000fce0000000000 */
[----:B------:R-:W-:Y:S01]  /*1690*/  HGMMA.64x128x16.F32.BF16 R24, gdesc[UR12], RZ, !UPT, gsb0 ;  /* 0x01e000000c1879f0 */ /* 0x000fe2000c0018ff */
[----:B------:R-:W-:Y:S02]  /*16a0*/  UIADD3 UR12, UR8, 0x2, URZ ;  /* 0x00000002080c7890 */ /* 0x000fe4000fffe03f */
[----:B------:R-:W-:Y:S01]  /*16b0*/  UIADD3 UR14, UR6, 0x2, URZ ;  /* 0x00000002060e7890 */ /* 0x000fe2000fffe03f */
[----:B------:R-:W-:Y:S01]  /*16c0*/  UMOV UR13, 0x40000040 ;  /* 0x40000040000d7882 */ /* 0x000fe20000000000 */
[----:B------:R-:W-:Y:S01]  /*16d0*/  UMOV UR15, 0x40000040 ;  /* 0x40000040000f7882 */ /* 0x000fe20000000000 */
[----:B------:R-:W-:Y:S02]  /*16e0*/  WARPGROUP.DEPBAR.LE gsb0, 0x0 ;  /* 0x00008000000079c5 */ /* 0x000fe40000010000 */
[----:B------:R-:W-:-:S06]  /*16f0*/  WARPGROUP.ARRIVE ;  /* 0x00000000000079c5 */ /* 0x000fcc0000000000 */
[----:B------:R-:W-:Y:S01]  /*1700*/  HGMMA.64x128x16.F32.BF16 R88, gdesc[UR12], R88, gsb0 ;  /* 0x01e000000c5879f0 */ /* 0x000fe20008001858 */
[----:B------:R-:W-:Y:S01]  /*1710*/  UIADD3 UR12, UR8, 0x402, URZ ;  /* 0x00000402080c7890 */ /* 0x000fe2000fffe03f */
[----:B------:R-:W-:Y:S01]  /*1720*/  UMOV UR13, 0x40000040 ;  /* 0x40000040000d7882 */ /* 0x000fe20000000000 */
[----:B------:R-:W-:Y:S02]  /*1730*/  WARPGROUP.DEPBAR.LE gsb0, 0x0 ;  /* 0x00008000000079c5 */ /* 0x000fe40000010000 */
[----:B------:R-:W-:-:S07]  /*1740*/  WARPGROUP.ARRIVE ;  /* 0x00000000000079c5 */ /* 0x000fce0000000000 */
[----:B------:R-:W-:Y:S01]  /*1750*/  HGMMA.64x128x16.F32.BF16 R24, gdesc[UR12], R24, gsb0 ;  /* 0x01e000000c1879f0 */ /* 0x000fe20008001818 */
        /* <DEDUP_REMOVED lines=71> */
[----:B------:R-:W-:Y:S03]  /*1bd0*/  HGMMA.64x128x16.F32.BF16 R24, gdesc[UR12], R24, gsb0 ;  /* 0x01e000000c1879f0 */ /* 0x000fe60008001818 */
[----:B------:R-:W-:Y:S02]  /*1be0*/  WARPGROUP.DEPBAR.LE gsb0, 0x0 ;  /* 0x00008000000079c5 */ /* 0x000fe40000010000 */
[----:B------:R-:W-:Y:S05]  /*1bf0*/  @!P1 BRA `(.L_x_22) ;  /* 0x0000000800349947 */ /* 0x000fea0003800000 */
[----:B------:R-:W-:Y:S02]  /*1c00*/  UIADD3 UR6, UR39, 0x1, URZ ;  /* 0x0000000127067890 */ /* 0x000fe4000fffe03f */
[----:B------:R-:W-:Y:S02]  /*1c10*/  IMAD.U32 R3, RZ, RZ, UR39 ;  /* 0x00000027ff037e24 */ /* 0x000fe4000f8e00ff */
[----:B------:R-:W-:-:S04]  /*1c20*/  UISETP.NE.AND UP0, UPT, UR6, 0x3, UPT ;  /* 0x000000030600788c */ /* 0x000fc8000bf05270 */
[----:B------:R-:W-:Y:S02]  /*1c30*/  USEL UR7, URZ, 0x1, UP0 ;  /* 0x000000013f077887 */ /* 0x000fe40008000000 */
[----:B------:R-:W-:Y:S02]  /*1c40*/  USEL UR6, UR6, URZ, UP0 ;  /* 0x0000003f06067287 */ /* 0x000fe40008000000 */
[----:B------:R-:W-:-:S06]  /*1c50*/  ULOP3.LUT UR7, UR38, UR7, URZ, 0x3c, !UPT ;  /* 0x0000000726077292 */ /* 0x000fcc000f8e3c3f */
[----:B------:R-:W-:-:S07]  /*1c60*/  IMAD.U32 R7, RZ, RZ, UR7 ;  /* 0x00000007ff077e24 */ /* 0x000fce000f8e00ff */
.L_x_29:
[----:B------:R-:W-:Y:S05]  /*1c70*/  @!P0 BRA `(.L_x_23) ;  /* 0x0000000000048947 */ /* 0x000fea0003800000 */
[----:B------:R-:W-:Y:S01]  /*1c80*/  BPT.TRAP 0x1 ;  /* 0x000000040000795c */ /* 0x000fe20000300000 */
.L_x_23:
[----:B------:R-:W3:Y:S01]  /*1c90*/  S2UR UR8, SR_CgaCtaId ;  /* 0x00000000000879c3 */ /* 0x000ee20000008800 */
[----:B------:R-:W-:Y:S01]  /*1ca0*/  UMOV UR7, 0x400 ;  /* 0x0000040000077882 */ /* 0x000fe20000000000 */
[----:B01----:R-:W-:Y:S01]  /*1cb0*/  IMAD.U32 R5, RZ, RZ, UR6 ;  /* 0x00000006ff057e24 */ /* 0x003fe2000f8e00ff */
[----:B------:R-:W-:Y:S01]  /*1cc0*/  SHF.L.U32 R4, R7, 0x1f, RZ ;  /* 0x0000001f07047819 */ /* 0x000fe200000006ff */
[----:B---3--:R-:W-:-:S06]  /*1cd0*/  ULEA UR7, UR8, UR7, 0x18 ;  /* 0x0000000708077291 */ /* 0x008fcc000f8ec03f */
[----:B------:R-:W-:-:S04]  /*1ce0*/  IMAD.U32 R6, RZ, RZ, UR7 ;  /* 0x00000007ff067e24 */ /* 0x000fc8000f8e00ff */
[----:B------:R-:W-:-:S04]  /*1cf0*/  IMAD R5, R5, 0x8, R6 ;  /* 0x0000000805057824 */ /* 0x000fc800078e0206 */
[----:B------:R0:W1:Y:S01]  /*1d00*/  SYNCS.PHASECHK.TRANS64.TRYWAIT P1, [R5+URZ], R4 ;  /* 0x00000004050075a7 */ /* 0x000062000802017f */
[----:B------:R-:W-:Y:S05]  /*1d10*/  @!P0 BRA `(.L_x_24) ;  /* 0x0000000000048947 */ /* 0x000fea0003800000 */
[----:B------:R-:W-:Y:S01]  /*1d20*/  BPT.TRAP 0x1 ;  /* 0x000000040000795c */ /* 0x000fe20000300000 */
.L_x_24:
[----:B-1----:R-:W-:Y:S05]  /*1d30*/  @P1 BRA `(.L_x_25) ;  /* 0x0000000000081947 */ /* 0x002fea0003800000 */
[----:B------:R-:W1:Y:S02]  /*1d40*/  SYNCS.PHASECHK.TRANS64.TRYWAIT P1, [R5+URZ], R4 ;  /* 0x00000004050075a7 */ /* 0x000e64000802017f */
[----:B-1----:R-:W-:Y:S05]  /*1d50*/  @!P1 BRA `(.L_x_26) ;  /* 0x000000ac00bc9947 */ /* 0x002fea0003800000 */
.L_x_25:
[----:B------:R-:W-:Y:S01]  /*1d60*/  ULEA UR10, UR6, UR4, 0xc ;  /* 0x00000004060a7291 */ /* 0x000fe2000f8e603f */
[----:B------:R-:W-:Y:S01]  /*1d70*/  WARPGROUP.ARRIVE ;  /* 0x00000000000079c5 */ /* 0x000fe20000000000 */
[----:B------:R-:W-:Y:S01]  /*1d80*/  ULEA UR8, UR6, UR5, 0xb ;  /* 0x0000000506087291 */ /* 0x000fe2000f8e583f */
[----:B------:R-:W-:Y:S01]  /*1d90*/  UMOV UR13, 0x40000040 ;  /* 0x40000040000d7882 */ /* 0x000fe20000000000 */
[----:B------:R-:W-:-:S03]  /*1da0*/  UMOV UR15, 0x40000040 ;  /* 0x40000040000f7882 */ /* 0x000fc60000000000 */
[----:B------:R-:W-:Y:S02]  /*1db0*/  UMOV UR12, UR10 ;  /* 0x0000000a000c7c82 */ /* 0x000fe40008000000 */
[----:B------:R-:W-:Y:S02]  /*1dc0*/  UMOV UR14, UR8 ;  /* 0x00000008000e7c82 */ /* 0x000fe40008000000 */
        /* <DEDUP_REMOVED lines=92> */
[----:B------:R-:W-:Y:S01]  /*2390*/  BPT.TRAP 0x1 ;  /* 0x000000040000795c */ /* 0x000fe20000300000 */
.L_x_27:
[----:B------:R-:W-:-:S13]  /*23a0*/  ISETP.NE.AND P1, PT, R22, RZ, PT ;  /* 0x000000ff1600720c */ /* 0x000fda0003f25270 */
[----:B01----:R-:W-:-:S05]  /*23b0*/  @P1 LEA R4, R3, R6, 0x3 ;  /* 0x0000000603041211 */ /* 0x003fca00078e18ff */
[----:B------:R-:W-:-:S05]  /*23c0*/  @P1 VIADD R5, R4, 0x18 ;  /* 0x0000001804051836 */ /* 0x000fca0000000000 */
[----:B------:R-:W-:-:S04]  /*23d0*/  @P1 PRMT R5, R152, 0x654, R5 ;  /* 0x0000065498051816 */ /* 0x000fc80000000005 */
[----:B------:R0:W-:Y:S01]  /*23e0*/  @P1 SYNCS.ARRIVE.TRANS64.RED.A1T0 RZ, [R5+URZ], RZ ;  /* 0x000000ff05ff19a7 */ /* 0x0001e2000810043f */
[----:B------:R-:W-:-:S13]  /*23f0*/  ISETP.GT.U32.AND P1, PT, R19, 0x1, PT ;  /* 0x000000011300780c */ /* 0x000fda0003f24070 */
[----:B0-----:R-:W-:Y:S05]  /*2400*/  @P1 BRA `(.L_x_28) ;  /* 0x0000000000041947 */ /* 0x001fea0003800000 */
[----:B------:R-:W-:Y:S01]  /*2410*/  BPT.TRAP 0x1 ;  /* 0x000000040000795c */ /* 0x000fe20000300000 */
.L_x_28:
[----:B------:R-:W-:Y:S01]  /*2420*/  UIADD3 UR6, UR6, 0x1, URZ ;  /* 0x0000000106067890 */ /* 0x000fe2000fffe03f */
[C---:B------:R-:W-:Y:S01]  /*2430*/  ISETP.GT.AND P2, PT, R0.reuse, 0x1, PT ;  /* 0x000000010000780c */ /* 0x040fe20003f44270 */
[----:B------:R-:W-:Y:S02]  /*2440*/  VIADD R3, R3, 0x1 ;  /* 0x0000000103037836 */ /* 0x000fe40000000000 */
[----:B------:R-:W-:Y:S01]  /*2450*/  UISETP.NE.AND UP0, UPT, UR6, 0x3, UPT ;  /* 0x000000030600788c */ /* 0x000fe2000bf05270 */
[----:B------:R-:W-:Y:S02]  /*2460*/  VIADD R0, R0, 0xffffffff ;  /* 0xffffffff00007836 */ /* 0x000fe40000000000 */
[C---:B------:R-:W-:Y:S01]  /*2470*/  ISETP.NE.AND P1, PT, R3.reuse, 0x3, PT ;  /* 0x000000030300780c */ /* 0x040fe20003f25270 */
[----:B------:R-:W-:Y:S02]  /*2480*/  USEL UR7, URZ, 0x1, UP0 ;  /* 0x000000013f077887 */ /* 0x000fe40008000000 */
[----:B------:R-:W-:Y:S01]  /*2490*/  USEL UR6, UR6, URZ, UP0 ;  /* 0x0000003f06067287 */ /* 0x000fe20008000000 */
[----:B------:R-:W-:-:S03]  /*24a0*/  SEL R3, R3, RZ, P1 ;  /* 0x000000ff03037207 */ /* 0x000fc60000800000 */
[----:B------:R-:W-:Y:S01]  /*24b0*/  LOP3.LUT R7, R7, UR7, RZ, 0x3c, !PT ;  /* 0x0000000707077c12 */ /* 0x000fe2000f8e3cff */
[----:B------:R-:W-:Y:S07]  /*24c0*/  @P2 BRA `(.L_x_29) ;  /* 0xfffffff400e82947 */ /* 0x000fee000383ffff */
.L_x_22:
[----:B------:R-:W3:Y:S02]  /*24d0*/  LDC R0, c[0x0][0x28c] ;  /* 0x0000a300ff007b82 */ /* 0x000ee40000000800 */
[----:B---3--:R-:W-:-:S13]  /*24e0*/  ISETP.GE.AND P1, PT, R0, 0x1, PT ;  /* 0x000000010000780c */ /* 0x008fda0003f26270 */
[----:B------:R-:W-:Y:S05]  /*24f0*/  @!P1 BRA `(.L_x_30) ;  /* 0x0000000000509947 */ /* 0x000fea0003800000 */
[----:B------:R-:W-:Y:S05]  /*2500*/  @!P0 BRA `(.L_x_31) ;  /* 0x0000000000048947 */ /* 0x000fea0003800000 */
[----:B------:R-:W-:Y:S01]  /*2510*/  BPT.TRAP 0x1 ;  /* 0x000000040000795c */ /* 0x000fe20000300000 */
.L_x_31:
[----:B------:R-:W-:Y:S01]  /*2520*/  ISETP.NE.AND P0, PT, R22, RZ, PT ;  /* 0x000000ff1600720c */ /* 0x000fe20003f05270 */
[----:B------:R-:W-:Y:S01]  /*2530*/  BSSY B0, `(.L_x_32) ;  /* 0x000000e000007945 */ /* 0x000fe20003800000 */
[----:B------:R-:W-:-:S11]  /*2540*/  ISETP.GT.U32.AND P1, PT, R19, 0x1, PT ;  /* 0x000000011300780c */ /* 0x000fd60003f24070 */
[----:B------:R-:W-:Y:S05]  /*2550*/  @!P0 BRA `(.L_x_33) ;  /* 0x00000000002c8947 */ /* 0x000fea0003800000 */
[----:B------:R-:W-:-:S04]  /*2560*/  UISETP.LT.AND UP0, UPT, UR40, 0x1, UPT ;  /* 0x000000012800788c */ /* 0x000fc8000bf01270 */
[----:B------:R-:W-:-:S04]  /*2570*/  USEL UR6, UR40, 0x1, UP0 ;  /* 0x0000000128067887 */ /* 0x000fc80008000000 */
[----:B------:R-:W-:-:S04]  /*2580*/  UIADD3 UR6, UR39, UR40, -UR6 ;  /* 0x0000002827067290 */ /* 0x000fc8000fffe806 */
[----:B------:R-:W-:-:S04]  /*2590*/  UIMAD.WIDE.U32 UR4, UR6, -0x55555555, URZ ;  /* 0xaaaaaaab060478a5 */ /* 0x000fc8000f8e003f */
[----:B------:R-:W-:-:S04]  /*25a0*/  USHF.R.U32.HI UR4, URZ, 0x1, UR5 ;  /* 0x000000013f047899 */ /* 0x000fc80008011605 */
[----:B------:R-:W-:-:S06]  /*25b0*/  UIMAD UR6, UR4, -0x3, UR6 ;  /* 0xfffffffd040678a4 */ /* 0x000fcc000f8e0206 */
[----:B------:R-:W-:-:S04]  /*25c0*/  IMAD.U32 R3, RZ, RZ, UR6 ;  /* 0x00000006ff037e24 */ /* 0x000fc8000f8e00ff */
[----:B------:R-:W-:-:S04]  /*25d0*/  IMAD R0, R3, 0x8, R6 ;  /* 0x0000000803007824 */ /* 0x000fc800078e0206 */
[----:B------:R-:W-:-:S05]  /*25e0*/  VIADD R3, R0, 0x18 ;  /* 0x0000001800037836 */ /* 0x000fca0000000000 */
[----:B------:R-:W-:-:S04]  /*25f0*/  PRMT R3, R152, 0x654, R3 ;  /* 0x0000065498037816 */ /* 0x000fc80000000003 */
[----:B------:R3:W-:Y:S03]  /*2600*/  SYNCS.ARRIVE.TRANS64.RED.A1T0 RZ, [R3+URZ], RZ ;  /* 0x000000ff03ff79a7 */ /* 0x0007e6000810043f */
.L_x_33:
[----:B------:R-:W-:Y:S05]  /*2610*/  BSYNC B0 ;  /* 0x0000000000007941 */ /* 0x000fea0003800000 */
.L_x_32:
[----:B------:R-:W-:Y:S05]  /*2620*/  @P1 BRA `(.L_x_30) ;  /* 0x0000000000041947 */ /* 0x000fea0003800000 */
[----:B------:R-:W-:Y:S01]  /*2630*/  BPT.TRAP 0x1 ;  /* 0x000000040000795c */ /* 0x000fe20000300000 */
.L_x_30:
[----:B------:R-:W4:Y:S01]  /*2640*/  LDC R6, c[0x0][0x288] ;  /* 0x0000a200ff067b82 */ /* 0x000f220000000800 */
[--C-:B------:R-:W-:Y:S01]  /*2650*/  SHF.R.U32.HI R0, RZ, 0x2, R18.reuse ;  /* 0x00000002ff007819 */ /* 0x100fe20000011612 */
[----:B------:R-:W-:Y:S01]  /*2660*/  IMAD.SHL.U32 R13, R154, 0x80, RZ ;  /* 0x000000809a0d7824 */ /* 0x000fe200078e00ff */
[----:B01----:R-:W-:Y:S01]  /*2670*/  SHF.R.U32.HI R5, RZ, 0x7, R18 ;  /* 0x00000007ff057819 */ /* 0x003fe20000011612 */
[----:B------:R-:W-:Y:S01]  /*2680*/  UIADD3 UR39, UR40, UR39, URZ ;  /* 0x0000002728277290 */ /* 0x000fe2000fffe03f */
[----:B------:R-:W-:Y:S01]  /*2690*/  LOP3.LUT R4, R18, 0x60, RZ, 0xc0, !PT ;  /* 0x0000006012047812 */ /* 0x000fe200078ec0ff */
[----:B------:R-:W-:Y:S01]  /*26a0*/  ULDC UR7, c[0x0][0x284] ;  /* 0x0000a10000077ab9 */ /* 0x000fe20000000800 */
[----:B---3--:R-:W-:Y:S01]  /*26b0*/  LOP3.LUT R3, R0, 0x7, RZ, 0xc0, !PT ;  /* 0x0000000700037812 */ /* 0x008fe200078ec0ff */
[----:B------:R-:W-:Y:S01]  /*26c0*/  UISETP.GT.U32.AND UP0, UPT, UR39, 0x2, UPT ;  /* 0x000000022700788c */ /* 0x000fe2000bf04070 */
[----:B------:R-:W-:Y:S01]  /*26d0*/  LOP3.LUT R0, R5, 0x1, RZ, 0xc0, !PT ;  /* 0x0000000105007812 */ /* 0x000fe200078ec0ff */
[----:B------:R-:W-:Y:S01]  /*26e0*/  UISETP.GE.U32.AND UP1, UPT, UR40, 0x3, UPT ;  /* 0x000000032800788c */ /* 0x000fe2000bf26070 */
[----:B------:R-:W-:Y:S01]  /*26f0*/  SHF.R.U32.HI R10, RZ, 0x1, R4 ;  /* 0x00000001ff0a7819 */ /* 0x000fe20000011604 */
[----:B------:R-:W-:Y:S01]  /*2700*/  UISETP.LT.U32.AND UP0, UPT, UR40, 0x3, UP0 ;  /* 0x000000032800788c */ /* 0x000fe20008701070 */
[----:B------:R-:W-:Y:S01]  /*2710*/  LOP3.LUT R4, R18, 0x3, RZ, 0xc0, !PT ;  /* 0x0000000312047812 */ /* 0x000fe200078ec0ff */
[----:B------:R-:W-:Y:S01]  /*2720*/  IMAD.SHL.U32 R8, R0, 0x40, RZ ;  /* 0x0000004000087824 */ /* 0x000fe200078e00ff */
[----:B------:R-:W-:Y:S01]  /*2730*/  IADD3 R5, RZ, -R10, -R3 ;  /* 0x8000000aff057210 */ /* 0x000fe20007ffe803 */
[----:B------:R-:W-:Y:S01]  /*2740*/  ULDC.64 UR8, c[0x0][0x5d0] ;  /* 0x0001740000087ab9 */ /* 0x000fe20000000a00 */
[----:B------:R-:W-:Y:S01]  /*2750*/  SHF.R.S32.HI R21, RZ, 0x1f, R23 ;  /* 0x0000001fff157819 */ /* 0x000fe20000011417 */
[----:B------:R-:W-:Y:S01]  /*2760*/  UIMAD.WIDE.U32 UR4, UR39, -0x55555555, URZ ;  /* 0xaaaaaaab270478a5 */ /* 0x000fe2000f8e003f */
[----:B--2---:R-:W-:Y:S01]  /*2770*/  LOP3.LUT R157, R8, 0x40, R3, 0xe2, !PT ;  /* 0x00000040089d7812 */ /* 0x004fe200078ee203 */
[----:B------:R-:W-:Y:S01]  /*2780*/  IMAD R3, R0, -0x40, R5 ;  /* 0xffffffc000037824 */ /* 0x000fe200078e0205 */
[----:B------:R-:W-:Y:S01]  /*2790*/  USEL UR6, URZ, 0x1, !UP0 ;  /* 0x000000013f067887 */ /* 0x000fe2000c000000 */
[----:B------:R-:W-:Y:S01]  /*27a0*/  IMAD.SHL.U32 R0, R153, 0x100, RZ ;  /* 0x0000010099007824 */ /* 0x000fe200078e00ff */
[----:B------:R-:W-:Y:S01]  /*27b0*/  USHF.R.U32.HI UR4, URZ, 0x1, UR5 ;  /* 0x000000013f047899 */ /* 0x000fe20008011605 */
[----:B----4-:R-:W-:Y:S01]  /*27c0*/  IMAD R12, R4, -0x2, R6 ;  /* 0xfffffffe040c7824 */ /* 0x010fe200078e0206 */
[----:B------:R-:W-:Y:S01]  /*27d0*/  ISETP.GE.AND P0, PT, R13, R6, PT ;  /* 0x000000060d00720c */ /* 0x000fe20003f06270 */
[----:B------:R-:W-:Y:S01]  /*27e0*/  IMAD.SHL.U32 R6, R18, 0x2, RZ ;  /* 0x0000000212067824 */ /* 0x000fe200078e00ff */
[----:B------:R-:W-:Y:S01]  /*27f0*/  ULOP3.LUT UR38, UR38, UR6, URZ, 0x3c, !UPT ;  /* 0x0000000626267292 */ /* 0x000fe2000f8e3c3f */
[----:B------:R-:W-:Y:S01]  /*2800*/  IMAD R4, R21, UR8, RZ ;  /* 0x0000000815047c24 */ /* 0x000fe2000f8e02ff */
[C---:B------:R-:W-:Y:S01]  /*2810*/  ISETP.GE.OR P0, PT, R0.reuse, UR7, P0 ;  /* 0x0000000700007c0c */ /* 0x040fe20008706670 */
[----:B------:R-:W-:Y:S01]  /*2820*/  IMAD.WIDE R8, R153, 0x100, RZ ;  /* 0x0000010099087825 */ /* 0x000fe200078e02ff */
[----:B------:R-:W-:Y:S01]  /*2830*/  LOP3.LUT R6, R13, 0x6, R6, 0xf8, !PT ;  /* 0x000000060d067812 */ /* 0x000fe200078ef806 */
[----:B------:R-:W-:Y:S01]  /*2840*/  UIMAD UR39, UR4, -0x3, UR39 ;  /* 0xfffffffd042778a4 */ /* 0x000fe2000f8e0227 */
[----:B------:R-:W-:Y:S01]  /*2850*/  IADD3 R3, -R0, UR7, R3 ;  /* 0x0000000700037c10 */ /* 0x000fe2000fffe103 */
[----:B------:R-:W-:Y:S01]  /*2860*/  IMAD R11, R23, UR9, R4 ;  /* 0x00000009170b7c24 */ /* 0x000fe2000f8e0204 */
[----:B------:R-:W-:Y:S01]  /*2870*/  SHF.R.S32.HI R7, RZ, 0x1f, R6 ;  /* 0x0000001fff077819 */ /* 0x000fe20000011406 */
[----:B------:R-:W-:Y:S01]  /*2880*/  @UP1 ULOP3.LUT UR38, UR38, 0x1, UR4, 0x78, !UPT ;  /* 0x0000000126261892 */ /* 0x000fe2000f8e7804 */
[----:B------:R-:W-:Y:S01]  /*2890*/  LOP3.LUT R157, R8, R157, R10, 0xfe, !PT ;  /* 0x0000009d089d7212 */ /* 0x000fe200078efe0a */
[----:B------:R-:W-:Y:S01]  /*28a0*/  IMAD.MOV.U32 R153, RZ, RZ, -0x1 ;  /* 0xffffffffff997424 */ /* 0x000fe200078e00ff */
[----:B------:R-:W-:Y:S01]  /*28b0*/  IADD3 R0, -R13, R12, RZ ;  /* 0x0000000c0d007210 */ /* 0x000fe20007ffe1ff */
[----:B------:R-:W-:-:S04]  /*28c0*/  IMAD.WIDE.U32 R4, R23, UR8, R6 ;  /* 0x0000000817047c25 */ /* 0x000fc8000f8e0006 */
[----:B------:R-:W-:Y:S02]  /*28d0*/  IMAD.IADD R11, R5, 0x1, R11 ;  /* 0x00000001050b7824 */ /* 0x000fe400078e020b */
[----:B------:R-:W-:Y:S01]  /*28e0*/  IMAD.MOV.U32 R10, RZ, RZ, R4 ;  /* 0x000000ffff0a7224 */ /* 0x000fe200078e0004 */
[----:B------:R-:W-:Y:S06]  /*28f0*/  @P0 BRA `(.L_x_34) ;  /* 0x0000008400680947 */ /* 0x000fec0003800000 */
[----:B------:R-:W0:Y:S01]  /*2900*/  LDC.64 R4, c[0x0][0x5c8] ;  /* 0x00017200ff047b82 */ /* 0x000e220000000a00 */
[----:B-----5:R-:W-:Y:S01]  /*2910*/  FSETP.NEU.AND P0, PT, R156, RZ, PT ;  /* 0x000000ff9c00720b */ /* 0x020fe20003f0d000 */
[----:B------:R-:W-:Y:S01]  /*2920*/  BSSY B0, `(.L_x_34) ;  /* 0x0000857000007945 */ /* 0x000fe20003800000 */
[----:B------:R-:W-:-:S04]  /*2930*/  ISETP.GT.AND P3, PT, R3, RZ, PT ;  /* 0x000000ff0300720c */ /* 0x000fc80003f64270 */
[----:B------:R-:W-:Y:S01]  /*2940*/  ISETP.GT.AND P1, PT, R0, RZ, P3 ;  /* 0x000000ff0000720c */ /* 0x000fe20001f24270 */
[-C--:B0-----:R-:W-:Y:S02]  /*2950*/  IMAD R12, R9, R4.reuse, RZ ;  /* 0x00000004090c7224 */ /* 0x081fe400078e02ff */
[----:B------:R-:W-:-:S04]  /*2960*/  IMAD.WIDE.U32 R168, R157, R4, R10 ;  /* 0x000000049da87225 */ /* 0x000fc800078e000a */
[----:B------:R-:W-:-:S04]  /*2970*/  IMAD R11, R157, R5, R12 ;  /* 0x000000059d0b7224 */ /* 0x000fc800078e020c */
[----:B------:R-:W-:Y:S01]  /*2980*/  IMAD.IADD R167, R169, 0x1, R11 ;  /* 0x00000001a9a77824 */ /* 0x000fe200078e020b */
[----:B------:R-:W-:Y:S06]  /*2990*/  @!P0 BRA `(.L_x_35) ;  /* 0x0000006000088947 */ /* 0x000fec0003800000 */
[----:B------:R-:W0:Y:S01]  /*29a0*/  LDC.64 R12, c[0x0][0x5b8] ;  /* 0x00016e00ff0c7b82 */ /* 0x000e220000000a00 */
[----:B------:R-:W-:-:S07]  /*29b0*/  ULDC.64 UR4, c[0x0][0x5c0] ;  /* 0x0001700000047ab9 */ /* 0x000fce0000000a00 */
[----:B------:R-:W1:Y:S08]  /*29c0*/  LDC.64 R14, c[0x0][0x5b0] ;  /* 0x00016c00ff0e7b82 */ /* 0x000e700000000a00 */
[----:B------:R-:W2:Y:S01]  /*29d0*/  LDC.64 R10, c[0x0][0x5a8] ;  /* 0x00016a00ff0a7b82 */ /* 0x000ea20000000a00 */
[----:B0-----:R-:W-:-:S04]  /*29e0*/  IMAD R20, R21, R12, RZ ;  /* 0x0000000c15147224 */ /* 0x001fc800078e02ff */
[C---:B------:R-:W-:Y:S02]  /*29f0*/  IMAD R13, R23.reuse, R13, R20 ;  /* 0x0000000d170d7224 */ /* 0x040fe400078e0214 */
[----:B------:R-:W-:-:S04]  /*2a00*/  IMAD.WIDE.U32 R20, R23, R12, R6 ;  /* 0x0000000c17147225 */ /* 0x000fc800078e0006 */
[-C--:B-1----:R-:W-:Y:S02]  /*2a10*/  IMAD R154, R9, R14.reuse, RZ ;  /* 0x0000000e099a7224 */ /* 0x082fe400078e02ff */
[----:B------:R-:W-:Y:S02]  /*2a20*/  IMAD.IADD R159, R21, 0x1, R13 ;  /* 0x00000001159f7824 */ /* 0x000fe400078e020d */
[----:B------:R-:W-:Y:S02]  /*2a30*/  IMAD.MOV.U32 R158, RZ, RZ, R20 ;  /* 0x000000ffff9e7224 */ /* 0x000fe400078e0014 */
[C---:B------:R-:W-:Y:S02]  /*2a40*/  IMAD R169, R157.reuse, R15, R154 ;  /* 0x0000000f9da97224 */ /* 0x040fe400078e029a */
[----:B------:R-:W-:-:S04]  /*2a50*/  IMAD.WIDE.U32 R160, R157, R14, R158 ;  /* 0x0000000e9da07225 */ /* 0x000fc800078e009e */
[----:B------:R-:W-:Y:S01]  /*2a60*/  IMAD.IADD R154, R161, 0x1, R169 ;  /* 0x00000001a19a7824 */ /* 0x000fe200078e02a9 */
[----:B--2---:R-:W-:-:S04]  /*2a70*/  LEA R162, P0, R160, R10, 0x1 ;  /* 0x0000000aa0a27211 */ /* 0x004fc800078008ff */
[----:B------:R-:W-:-:S05]  /*2a80*/  LEA.HI.X R163, R160, R11, R154, 0x1, P0 ;  /* 0x0000000ba0a37211 */ /* 0x000fca00000f0c9a */
[----:B------:R-:W2:Y:S01]  /*2a90*/  @P1 LDG.E.LTC128B.U16 R154, desc[UR36][R162.64] ;  /* 0x00000024a29a1981 */ /* 0x000ea2000c1e1520 */
[----:B------:R-:W-:Y:S01]  /*2aa0*/  IMAD.WIDE.U32 R164, R157, R14, R6 ;  /* 0x0000000e9da47225 */ /* 0x000fe200078e0006 */
[----:B------:R-:W-:Y:S01]  /*2ab0*/  ISETP.GT.AND P2, PT, R0, 0x1, P3 ;  /* 0x000000010000780c */ /* 0x000fe20001f44270 */
[----:B------:R-:W-:Y:S01]  /*2ac0*/  BSSY B1, `(.L_x_36) ;  /* 0x0000012000017945 */ /* 0x000fe20003800000 */
[----:B------:R-:W-:Y:S01]  /*2ad0*/  LEA R160, P0, R168, UR4, 0x1 ;  /* 0x00000004a8a07c11 */ /* 0x000fe2000f8008ff */
[----:B------:R-:W-:Y:S02]  /*2ae0*/  IMAD.IADD R165, R169, 0x1, R165 ;  /* 0x00000001a9a57824 */ /* 0x000fe400078e02a5 */
[----:B------:R-:W-:-:S04]  /*2af0*/  IMAD.WIDE.U32 R164, R23, R12, R164 ;  /* 0x0000000c17a47225 */ /* 0x000fc800078e00a4 */
[----:B--2---:R-:W-:-:S04]  /*2b00*/  IMAD.U32 R161, R154, 0x10000, RZ ;  /* 0x000100009aa17824 */ /* 0x004fc800078e00ff */
[----:B------:R-:W-:-:S04]  /*2b10*/  FMUL R161, R161, R156 ;  /* 0x0000009ca1a17220 */ /* 0x000fc80000400000 */
[----:B------:R-:W-:Y:S01]  /*2b20*/  FFMA R161, R88, R155, R161 ;  /* 0x0000009b58a17223 */ /* 0x000fe200000000a1 */
[----:B------:R-:W-:-:S04]  /*2b30*/  IMAD.IADD R88, R13, 0x1, R165 ;  /* 0x000000010d587824 */ /* 0x000fc800078e02a5 */
[----:B------:R-:W-:Y:S02]  /*2b40*/  F2FP.BF16.F32.PACK_AB R163, RZ, R161 ;  /* 0x000000a1ffa3723e */ /* 0x000fe400000010ff */
[----:B------:R-:W-:Y:S02]  /*2b50*/  LEA.HI.X R161, R168, UR5, R167, 0x1, P0 ;  /* 0x00000005a8a17c11 */ /* 0x000fe400080f0ca7 */
[----:B------:R-:W-:Y:S02]  /*2b60*/  PRMT R165, R163, 0x7610, R165 ;  /* 0x00007610a3a57816 */ /* 0x000fe400000000a5 */
[----:B------:R-:W-:-:S03]  /*2b70*/  LEA R162, P0, R164, R10, 0x1 ;  /* 0x0000000aa4a27211 */ /* 0x000fc600078008ff */
[----:B------:R0:W-:Y:S01]  /*2b80*/  @P1 STG.E.U16 desc[UR36][R160.64], R165 ;  /* 0x000000a5a0001986 */ /* 0x0001e2000c101524 */
[----:B------:R-:W-:Y:S01]  /*2b90*/  LEA.HI.X R163, R164, R11, R88, 0x1, P0 ;  /* 0x0000000ba4a37211 */ /* 0x000fe200000f0c58 */
[C---:B------:R-:W-:Y:S01]  /*2ba0*/  IMAD.SHL.U32 R164, R14.reuse, 0x8, RZ ;  /* 0x000000080ea47824 */ /* 0x040fe200078e00ff */
[----:B0-----:R-:W-:Y:S01]  /*2bb0*/  SHF.L.U64.HI R165, R14, 0x3, R15 ;  /* 0x000000030ea57819 */ /* 0x001fe2000001020f */
[----:B------:R-:W-:Y:S06]  /*2bc0*/  @!P2 BRA `(.L_x_37) ;  /* 0x000000000004a947 */ /* 0x000fec0003800000 */
[----:B------:R0:W5:Y:S02]  /*2bd0*/  LDG.E.LTC128B.U16 R154, desc[UR36][R162.64+0x2] ;  /* 0x00000224a29a7981 */ /* 0x000164000c1e1520 */
.L_x_37:
[----:B------:R-:W-:Y:S05]  /*2be0*/  BSYNC B1 ;  /* 0x0000000000017941 */ /* 0x000fea0003800000 */
.L_x_36:
[----:B-----5:R-:W-:Y:S01]  /*2bf0*/  IMAD.U32 R167, R154, 0x10000, RZ ;  /* 0x000100009aa77824 */ /* 0x020fe200078e00ff */
[----:B------:R-:W-:Y:S01]  /*2c00*/  ISETP.GT.AND P0, PT, R3, 0x8, PT ;  /* 0x000000080300780c */ /* 0x000fe20003f04270 */
[----:B------:R-:W-:-:S04]  /*2c10*/  IMAD.WIDE.U32 R172, R157, R14, R164 ;  /* 0x0000000e9dac7225 */ /* 0x000fc800078e00a4 */
[----:B------:R-:W-:Y:S01]  /*2c20*/  FMUL R88, R167, R156 ;  /* 0x0000009ca7587220 */ /* 0x000fe20000400000 */
[----:B------:R-:W-:Y:S02]  /*2c30*/  ISETP.GT.AND P1, PT, R0, RZ, P0 ;  /* 0x000000ff0000720c */ /* 0x000fe40000724270 */
[----:B------:R-:W-:Y:S01]  /*2c40*/  IADD3 R171, R169, R173, RZ ;  /* 0x000000ada9ab7210 */ /* 0x000fe20007ffe0ff */
[----:B------:R-:W-:Y:S01]  /*2c50*/  FFMA R89, R89, R155, R88 ;  /* 0x0000009b59597223 */ /* 0x000fe20000000058 */
[----:B------:R-:W-:-:S04]  /*2c60*/  IADD3 R167, P4, R20, R172, RZ ;  /* 0x000000ac14a77210 */ /* 0x000fc80007f9e0ff */
[----:B------:R-:W-:Y:S01]  /*2c70*/  F2FP.BF16.F32.PACK_AB R169, RZ, R89 ;  /* 0x00000059ffa9723e */ /* 0x000fe200000010ff */
[----:B------:R-:W-:Y:S01]  /*2c80*/  IMAD.X R168, R171, 0x1, R159, P4 ;  /* 0x00000001aba87824 */ /* 0x000fe200020e069f */
[----:B------:R-:W-:-:S04]  /*2c90*/  LEA R88, P4, R167, R10, 0x1 ;  /* 0x0000000aa7587211 */ /* 0x000fc800078808ff */
[--C-:B------:R-:W-:Y:S02]  /*2ca0*/  LEA.HI.X R89, R167, R11, R168.reuse, 0x1, P4 ;  /* 0x0000000ba7597211 */ /* 0x100fe400020f0ca8 */
[----:B------:R-:W-:-:S05]  /*2cb0*/  PRMT R168, R169, 0x7610, R168 ;  /* 0x00007610a9a87816 */ /* 0x000fca00000000a8 */
[----:B------:R1:W-:Y:S04]  /*2cc0*/  @P2 STG.E.U16 desc[UR36][R160.64+0x2], R168 ;  /* 0x000002a8a0002986 */ /* 0x0003e8000c101524 */
[----:B------:R2:W3:Y:S01]  /*2cd0*/  @P1 LDG.E.LTC128B.U16 R154, desc[UR36][R88.64] ;  /* 0x00000024589a1981 */ /* 0x0004e2000c1e1520 */
[----:B------:R-:W-:Y:S01]  /*2ce0*/  IMAD.SHL.U32 R167, R4, 0x10, RZ ;  /* 0x0000001004a77824 */ /* 0x000fe200078e00ff */
[----:B------:R-:W-:Y:S01]  /*2cf0*/  IADD3 R172, P2, R6, R172, RZ ;  /* 0x000000ac06ac7210 */ /* 0x000fe20007f5e0ff */
[----:B------:R-:W-:Y:S03]  /*2d00*/  BSSY B1, `(.L_x_38) ;  /* 0x0000011000017945 */ /* 0x000fe60003800000 */
[----:B------:R-:W-:Y:S01]  /*2d10*/  IADD3 R170, P4, R167, R160, RZ ;  /* 0x000000a0a7aa7210 */ /* 0x000fe20007f9e0ff */
[----:B------:R-:W-:Y:S01]  /*2d20*/  IMAD.X R173, R7, 0x1, R171, P2 ;  /* 0x0000000107ad7824 */ /* 0x000fe200010e06ab */
[----:B------:R-:W-:Y:S01]  /*2d30*/  ISETP.GT.AND P2, PT, R0, 0x1, P0 ;  /* 0x000000010000780c */ /* 0x000fe20000744270 */
[----:B------:R-:W-:-:S04]  /*2d40*/  IMAD.WIDE.U32 R172, R23, R12, R172 ;  /* 0x0000000c17ac7225 */ /* 0x000fc800078e00ac */
[----:B-1----:R-:W-:Y:S01]  /*2d50*/  IMAD.IADD R168, R13, 0x1, R173 ;  /* 0x000000010da87824 */ /* 0x002fe200078e02ad */
[----:B--2---:R-:W-:-:S04]  /*2d60*/  LEA R88, P5, R172, R10, 0x1 ;  /* 0x0000000aac587211 */ /* 0x004fc800078a08ff */
[----:B------:R-:W-:Y:S01]  /*2d70*/  LEA.HI.X R89, R172, R11, R168, 0x1, P5 ;  /* 0x0000000bac597211 */ /* 0x000fe200028f0ca8 */
[----:B---3--:R-:W-:-:S04]  /*2d80*/  IMAD.U32 R169, R154, 0x10000, RZ ;  /* 0x000100009aa97824 */ /* 0x008fc800078e00ff */
[----:B------:R-:W-:-:S04]  /*2d90*/  FMUL R169, R169, R156 ;  /* 0x0000009ca9a97220 */ /* 0x000fc80000400000 */
[----:B------:R-:W-:Y:S01]  /*2da0*/  FFMA R90, R90, R155, R169 ;  /* 0x0000009b5a5a7223 */ /* 0x000fe200000000a9 */
[----:B------:R-:W-:-:S04]  /*2db0*/  SHF.L.U64.HI R169, R4, 0x4, R5 ;  /* 0x0000000404a97819 */ /* 0x000fc80000010205 */
[----:B------:R-:W-:Y:S01]  /*2dc0*/  F2FP.BF16.F32.PACK_AB R90, RZ, R90 ;  /* 0x0000005aff5a723e */ /* 0x000fe200000010ff */
[----:B------:R-:W-:-:S05]  /*2dd0*/  IMAD.X R171, R169, 0x1, R161, P4 ;  /* 0x00000001a9ab7824 */ /* 0x000fca00020e06a1 */
[----:B------:R1:W-:Y:S01]  /*2de0*/  @P1 STG.E.U16 desc[UR36][R170.64], R90 ;  /* 0x0000005aaa001986 */ /* 0x0003e2000c101524 */
[----:B------:R-:W-:Y:S05]  /*2df0*/  @!P2 BRA `(.L_x_39) ;  /* 0x000000000004a947 */ /* 0x000fea0003800000 */
[----:B------:R2:W5:Y:S02]  /*2e00*/  LDG.E.LTC128B.U16 R154, desc[UR36][R88.64+0x2] ;  /* 0x00000224589a7981 */ /* 0x000564000c1e1520 */
.L_x_39:
[----:B------:R-:W-:Y:S05]  /*2e10*/  BSYNC B1 ;  /* 0x0000000000017941 */ /* 0x000fea0003800000 */
.L_x_38:
[----:B-----5:R-:W-:Y:S01]  /*2e20*/  IMAD.U32 R173, R154, 0x10000, RZ ;  /* 0x000100009aad7824 */ /* 0x020fe200078e00ff */
[----:B------:R-:W-:Y:S01]  /*2e30*/  ISETP.GT.AND P1, PT, R0, 0x8, P3 ;  /* 0x000000080000780c */ /* 0x000fe20001f24270 */
[----:B------:R-:W-:Y:S02]  /*2e40*/  BSSY B1, `(.L_x_40) ;  /* 0x000000a000017945 */ /* 0x000fe40003800000 */
[----:B-1----:R-:W-:-:S04]  /*2e50*/  FMUL R90, R173, R156 ;  /* 0x0000009cad5a7220 */ /* 0x002fc80000400000 */
[----:B------:R-:W-:Y:S01]  /*2e60*/  FFMA R90, R91, R155, R90 ;  /* 0x0000009b5b5a7223 */ /* 0x000fe2000000005a */
[----:B------:R-:W-:-:S04]  /*2e70*/  @P2 IMAD.MOV.U32 R91, RZ, RZ, R171 ;  /* 0x000000ffff5b2224 */ /* 0x000fc800078e00ab */
[----:B------:R-:W-:-:S04]  /*2e80*/  F2FP.BF16.F32.PACK_AB R90, RZ, R90 ;  /* 0x0000005aff5a723e */ /* 0x000fc800000010ff */
[----:B------:R-:W-:Y:S01]  /*2e90*/  PRMT R168, R90, 0x7610, R168 ;  /* 0x000076105aa87816 */ /* 0x000fe200000000a8 */
[----:B------:R-:W-:-:S05]  /*2ea0*/  @P2 IMAD.MOV.U32 R90, RZ, RZ, R170 ;  /* 0x000000ffff5a2224 */ /* 0x000fca00078e00aa */
[----:B------:R1:W-:Y:S01]  /*2eb0*/  @P2 STG.E.U16 desc[UR36][R90.64+0x2], R168 ;  /* 0x000002a85a002986 */ /* 0x0003e2000c101524 */
[----:B------:R-:W-:Y:S05]  /*2ec0*/  @!P1 BRA `(.L_x_41) ;  /* 0x0000000000049947 */ /* 0x000fea0003800000 */
[----:B------:R3:W5:Y:S02]  /*2ed0*/  LDG.E.LTC128B.U16 R154, desc[UR36][R162.64+0x10] ;  /* 0x00001024a29a7981 */ /* 0x000764000c1e1520 */
.L_x_41:
[----:B------:R-:W-:Y:S05]  /*2ee0*/  BSYNC B1 ;  /* 0x0000000000017941 */ /* 0x000fea0003800000 */
.L_x_40:
[----:B-1---5:R-:W-:Y:S01]  /*2ef0*/  IMAD.U32 R91, R154, 0x10000, RZ ;  /* 0x000100009a5b7824 */ /* 0x022fe200078e00ff */
[----:B------:R-:W-:Y:S01]  /*2f00*/  ISETP.GT.AND P2, PT, R0, 0x9, P3 ;  /* 0x000000090000780c */ /* 0x000fe20001f44270 */
[----:B------:R-:W-:Y:S01]  /*2f10*/  @P1 IMAD.MOV.U32 R90, RZ, RZ, R160 ;  /* 0x000000ffff5a1224 */ /* 0x000fe200078e00a0 */
[----:B------:R-:W-:Y:S01]  /*2f20*/  BSSY B1, `(.L_x_42) ;  /* 0x0000009000017945 */ /* 0x000fe20003800000 */
[----:B------:R-:W-:-:S04]  /*2f30*/  FMUL R91, R91, R156 ;  /* 0x0000009c5b5b7220 */ /* 0x000fc80000400000 */
[----:B------:R-:W-:-:S05]  /*2f40*/  FFMA R91, R92, R155, R91 ;  /* 0x0000009b5c5b7223 */ /* 0x000fca000000005b */
[----:B------:R-:W-:-:S04]  /*2f50*/  F2FP.BF16.F32.PACK_AB R91, RZ, R91 ;  /* 0x0000005bff5b723e */ /* 0x000fc800000010ff */
[----:B------:R-:W-:Y:S02]  /*2f60*/  PRMT R92, R91, 0x7610, R92 ;  /* 0x000076105b5c7816 */ /* 0x000fe4000000005c */
[----:B------:R-:W-:-:S05]  /*2f70*/  @P1 MOV R91, R161 ;  /* 0x000000a1005b1202 */ /* 0x000fca0000000f00 */
[----:B------:R1:W-:Y:S01]  /*2f80*/  @P1 STG.E.U16 desc[UR36][R90.64+0x10], R92 ;  /* 0x0000105c5a001986 */ /* 0x0003e2000c101524 */
[----:B------:R-:W-:Y:S05]  /*2f90*/  @!P2 BRA `(.L_x_43) ;  /* 0x000000000004a947 */ /* 0x000fea0003800000 */
[----:B------:R4:W5:Y:S02]  /*2fa0*/  LDG.E.LTC128B.U16 R154, desc[UR36][R162.64+0x12] ;  /* 0x00001224a29a7981 */ /* 0x000964000c1e1520 */
.L_x_43:
[----:B------:R-:W-:Y:S05]  /*2fb0*/  BSYNC B1 ;  /* 0x0000000000017941 */ /* 0x000fea0003800000 */
.L_x_42:
[----:B-1---5:R-:W-:Y:S01]  /*2fc0*/  IMAD.U32 R91, R154, 0x10000, RZ ;  /* 0x000100009a5b7824 */ /* 0x022fe200078e00ff */
[----:B------:R-:W-:Y:S01]  /*2fd0*/  ISETP.GT.AND P1, PT, R0, 0x8, P0 ;  /* 0x000000080000780c */ /* 0x000fe20000724270 */
[----:B------:R-:W-:Y:S02]  /*2fe0*/  BSSY B1, `(.L_x_44) ;  /* 0x000000a000017945 */ /* 0x000fe40003800000 */
[----:B------:R-:W-:Y:S01]  /*2ff0*/  FMUL R90, R91, R156 ;  /* 0x0000009c5b5a7220 */ /* 0x000fe20000400000 */
[----:B------:R-:W-:-:S03]  /*3000*/  @P2 IMAD.MOV.U32 R91, RZ, RZ, R161 ;  /* 0x000000ffff5b2224 */ /* 0x000fc600078e00a1 */
[----:B------:R-:W-:-:S05]  /*3010*/  FFMA R90, R93, R155, R90 ;  /* 0x0000009b5d5a7223 */ /* 0x000fca000000005a */
[----:B------:R-:W-:-:S04]  /*3020*/  F2FP.BF16.F32.PACK_AB R90, RZ, R90 ;  /* 0x0000005aff5a723e */ /* 0x000fc800000010ff */
[----:B------:R-:W-:Y:S01]  /*3030*/  PRMT R92, R90, 0x7610, R92 ;  /* 0x000076105a5c7816 */ /* 0x000fe2000000005c */
[----:B------:R-:W-:-:S05]  /*3040*/  @P2 IMAD.MOV.U32 R90, RZ, RZ, R160 ;  /* 0x000000ffff5a2224 */ /* 0x000fca00078e00a0 */
[----:B------:R1:W-:Y:S01]  /*3050*/  @P2 STG.E.U16 desc[UR36][R90.64+0x12], R92 ;  /* 0x0000125c5a002986 */ /* 0x0003e2000c101524 */
[----:B------:R-:W-:Y:S05]  /*3060*/  @!P1 BRA `(.L_x_45) ;  /* 0x0000000000049947 */ /* 0x000fea0003800000 */
[----:B------:R0:W5:Y:S02]  /*3070*/  LDG.E.LTC128B.U16 R154, desc[UR36][R88.64+0x10] ;  /* 0x00001024589a7981 */ /* 0x000164000c1e1520 */
.L_x_45:
[----:B------:R-:W-:Y:S05]  /*3080*/  BSYNC B1 ;  /* 0x0000000000017941 */ /* 0x000fea0003800000 */
.L_x_44:
[----:B-1---5:R-:W-:Y:S01]  /*3090*/  IMAD.U32 R91, R154, 0x10000, RZ ;  /* 0x000100009a5b7824 */ /* 0x022fe200078e00ff */
[----:B------:R-:W-:Y:S01]  /*30a0*/  ISETP.GT.AND P2, PT, R0, 0x9, P0 ;  /* 0x000000090000780c */ /* 0x000fe20000744270 */
[----:B------:R-:W-:Y:S01]  /*30b0*/  @P1 IMAD.MOV.U32 R90, RZ, RZ, R170 ;  /* 0x000000ffff5a1224 */ /* 0x000fe200078e00aa */
[----:B------:R-:W-:Y:S01]  /*30c0*/  BSSY B1, `(.L_x_46) ;  /* 0x0000009000017945 */ /* 0x000fe20003800000 */
[----:B------:R-:W-:-:S04]  /*30d0*/  FMUL R91, R91, R156 ;  /* 0x0000009c5b5b7220 */ /* 0x000fc80000400000 */
[----:B------:R-:W-:-:S05]  /*30e0*/  FFMA R91, R94, R155, R91 ;  /* 0x0000009b5e5b7223 */ /* 0x000fca000000005b */
[----:B------:R-:W-:-:S04]  /*30f0*/  F2FP.BF16.F32.PACK_AB R91, RZ, R91 ;  /* 0x0000005bff5b723e */ /* 0x000fc800000010ff */
[----:B------:R-:W-:Y:S01]  /*3100*/  PRMT R92, R91, 0x7610, R92 ;  /* 0x000076105b5c7816 */ /* 0x000fe2000000005c */
[----:B------:R-:W-:-:S05]  /*3110*/  @P1 IMAD.MOV.U32 R91, RZ, RZ, R171 ;  /* 0x000000ffff5b1224 */ /* 0x000fca00078e00ab */
[----:B------:R1:W-:Y:S01]  /*3120*/  @P1 STG.E.U16 desc[UR36][R90.64+0x10], R92 ;  /* 0x0000105c5a001986 */ /* 0x0003e2000c101524 */
[----:B------:R-:W-:Y:S05]  /*3130*/  @!P2 BRA `(.L_x_47) ;  /* 0x000000000004a947 */ /* 0x000fea0003800000 */
[----:B------:R0:W5:Y:S02]  /*3140*/  LDG.E.LTC128B.U16 R154, desc[UR36][R88.64+0x12] ;  /* 0x00001224589a7981 */ /* 0x000164000c1e1520 */
.L_x_47:
[----:B------:R-:W-:Y:S05]  /*3150*/  BSYNC B1 ;  /* 0x0000000000017941 */ /* 0x000fea0003800000 */
.L_x_46:
        /* <DEDUP_REMOVED lines=12> */
.L_x_49:
[----:B------:R-:W-:Y:S05]  /*3220*/  BSYNC B1 ;  /* 0x0000000000017941 */ /* 0x000fea0003800000 */
.L_x_48:
        /* <DEDUP_REMOVED lines=12> */
.L_x_51:
[----:B------:R-:W-:Y:S05]  /*32f0*/  BSYNC B1 ;  /* 0x0000000000017941 */ /* 0x000fea0003800000 */
.L_x_50:
        /* <DEDUP_REMOVED lines=12> */
.L_x_53:
[----:B------:R-:W-:Y:S05]  /*33c0*/  BSYNC B1 ;  /* 0x0000000000017941 */ /* 0x000fea0003800000 */
.L_x_52:
        /* <DEDUP_REMOVED lines=12> */
.L_x_55:
[----:B------:R-:W-:Y:S05]  /*3490*/  BSYNC B1 ;  /* 0x0000000000017941 */ /* 0x000fea0003800000 */
.L_x_54:
        /* <DEDUP_REMOVED lines=12> */
.L_x_57:
[----:B------:R-:W-:Y:S05]  /*3560*/  BSYNC B1 ;  /* 0x0000000000017941 */ /* 0x000fea0003800000 */
.L_x_56:
        /* <DEDUP_REMOVED lines=12> */
.L_x_59:
[----:B------:R-:W-:Y:S05]  /*3630*/  BSYNC B1 ;  /* 0x0000000000017941 */ /* 0x000fea0003800000 */
.L_x_58:
        /* <DEDUP_REMOVED lines=12> */
.L_x_61:
[----:B------:R-:W-:Y:S05]  /*3700*/  BSYNC B1 ;  /* 0x0000000000017941 */ /* 0x000fea0003800000 */
.L_x_60:
        /* <DEDUP_REMOVED lines=12> */
.L_x_63:
[----:B------:R-:W-:Y:S05]  /*37d0*/  BSYNC B1 ;  /* 0x0000000000017941 */ /* 0x000fea0003800000 */
.L_x_62:
        /* <DEDUP_REMOVED lines=12> */
.L_x_65:
[----:B------:R-:W-:Y:S05]  /*38a0*/  BSYNC B1 ;  /* 0x0000000000017941 */ /* 0x000fea0003800000 */
.L_x_64:
[----:B-1---5:R-:W-:Y:S01]  /*38b0*/  IMAD.U32 R91, R154, 0x10000, RZ ;  /* 0x000100009a5b7824 */ /* 0x022fe200078e00ff */
[----:B------:R-:W-:Y:S01]  /*38c0*/  @P1 MOV R90, R160 ;  /* 0x000000a0005a1202 */ /* 0x000fe20000000f00 */
[----:B------:R-:W-:Y:S01]  /*38d0*/  BSSY B1, `(.L_x_66) ;  /* 0x000000a000017945 */ /* 0x000fe20003800000 */
[----:B------:R-:W-:Y:S01]  /*38e0*/  ISETP.GT.AND P2, PT, R0, 0x21, P3 ;  /* 0x000000210000780c */ /* 0x000fe20001f44270 */
        /* <DEDUP_REMOVED lines=8> */
.L_x_67:
[----:B------:R-:W-:Y:S05]  /*3970*/  BSYNC B1 ;  /* 0x0000000000017941 */ /* 0x000fea0003800000 */
.L_x_66:
        /* <DEDUP_REMOVED lines=12> */
.L_x_69:
[----:B------:R-:W-:Y:S05]  /*3a40*/  BSYNC B1 ;  /* 0x0000000000017941 */ /* 0x000fea0003800000 */
.L_x_68:
        /* <DEDUP_REMOVED lines=12> */
.L_x_71:
[----:B------:R-:W-:Y:S05]  /*3b10*/  BSYNC B1 ;  /* 0x0000000000017941 */ /* 0x000fea0003800000 */
.L_x_70:
        /* <DEDUP_REMOVED lines=12> */
.L_x_73:
[----:B------:R-:W-:Y:S05]  /*3be0*/  BSYNC B1 ;  /* 0x0000000000017941 */ /* 0x000fea0003800000 */
.L_x_72:
[----:B-1---5:R-:W-:Y:S01]  /*3bf0*/  SHF.L.U32 R91, R154, 0x10, RZ ;  /* 0x000000109a5b7819 */ /* 0x022fe200000006ff */
[----:B------:R-:W-:Y:S01]  /*3c00*/  @P1 IMAD.MOV.U32 R90, RZ, RZ, R160 ;  /* 0x000000ffff5a1224 */ /* 0x000fe200078e00a0 */
[----:B------:R-:W-:Y:S01]  /*3c10*/  ISETP.GT.AND P2, PT, R0, 0x29, P3 ;  /* 0x000000290000780c */ /* 0x000fe20001f44270 */
[----:B------:R-:W-:Y:S02]  /*3c20*/  BSSY B1, `(.L_x_74) ;  /* 0x0000009000017945 */ /* 0x000fe40003800000 */
        /* <DEDUP_REMOVED lines=8> */
.L_x_75:
[----:B------:R-:W-:Y:S05]  /*3cb0*/  BSYNC B1 ;  /* 0x0000000000017941 */ /* 0x000fea0003800000 */
.L_x_74:
        /* <DEDUP_REMOVED lines=12> */
.L_x_77:
[----:B------:R-:W-:Y:S05]  /*3d80*/  BSYNC B1 ;  /* 0x0000000000017941 */ /* 0x000fea0003800000 */
.L_x_76:
        /* <DEDUP_REMOVED lines=12> */
.L_x_79:
[----:B------:R-:W-:Y:S05]  /*3e50*/  BSYNC B1 ;  /* 0x0000000000017941 */ /* 0x000fea0003800000 */
.L_x_78:
[----:B-1---5:R-:W-:Y:S01]  /*3e60*/  IMAD.U32 R91, R154, 0x10000, RZ ;  /* 0x000100009a5b7824 */ /* 0x022fe200078e00ff */
[----:B------:R-:W-:Y:S01]  /*3e70*/  ISETP.GT.AND P1, PT, R0, 0x30, P3 ;  /* 0x000000300000780c */ /* 0x000fe20001f24270 */
[----:B------:R-:W-:Y:S02]  /*3e80*/  BSSY B1, `(.L_x_80) ;  /* 0x000000a000017945 */ /* 0x000fe40003800000 */
[----:B------:R-:W-:Y:S01]  /*3e90*/  FMUL R90, R91, R156 ;  /* 0x0000009c5b5a7220 */ /* 0x000fe20000400000 */
[----:B------:R-:W-:-:S03]  /*3ea0*/  @P2 MOV R91, R171 ;  /* 0x000000ab005b2202 */ /* 0x000fc60000000f00 */
[----:B------:R-:W-:-:S05]  /*3eb0*/  FFMA R90, R111, R155, R90 ;  /* 0x0000009b6f5a7223 */ /* 0x000fca000000005a */
[----:B------:R-:W-:-:S04]  /*3ec0*/  F2FP.BF16.F32.PACK_AB R90, RZ, R90 ;  /* 0x0000005aff5a723e */ /* 0x000fc800000010ff */
[----:B------:R-:W-:Y:S01]  /*3ed0*/  PRMT R92, R90, 0x7610, R92 ;  /* 0x000076105a5c7816 */ /* 0x000fe2000000005c */
[----:B------:R-:W-:-:S05]  /*3ee0*/  @P2 IMAD.MOV.U32 R90, RZ, RZ, R170 ;  /* 0x000000ffff5a2224 */ /* 0x000fca00078e00aa */
[----:B------:R1:W-:Y:S01]  /*3ef0*/  @P2 STG.E.U16 desc[UR36][R90.64+0x52], R92 ;  /* 0x0000525c5a002986 */ /* 0x0003e2000c101524 */
[----:B------:R-:W-:Y:S05]  /*3f00*/  @!P1 BRA `(.L_x_81) ;  /* 0x0000000000049947 */ /* 0x000fea0003800000 */
[----:B------:R0:W5:Y:S02]  /*3f10*/  LDG.E.LTC128B.U16 R154, desc[UR36][R162.64+0x60] ;  /* 0x00006024a29a7981 */ /* 0x000164000c1e1520 */
.L_x_81:
[----:B------:R-:W-:Y:S05]  /*3f20*/  BSYNC B1 ;  /* 0x0000000000017941 */ /* 0x000fea0003800000 */
.L_x_80:
        /* <DEDUP_REMOVED lines=12> */
.L_x_83:
[----:B------:R-:W-:Y:S05]  /*3ff0*/  BSYNC B1 ;  /* 0x0000000000017941 */ /* 0x000fea0003800000 */
.L_x_82:
        /* <DEDUP_REMOVED lines=12> */
.L_x_85:
[----:B------:R-:W-:Y:S05]  /*40c0*/  BSYNC B1 ;  /* 0x0000000000017941 */ /* 0x000fea0003800000 */
.L_x_84:
        /* <DEDUP_REMOVED lines=12> */
.L_x_87:
[----:B------:R-:W-:Y:S05]  /*4190*/  BSYNC B1 ;  /* 0x0000000000017941 */ /* 0x000fea0003800000 */
.L_x_86:
[----:B-1---5:R-:W-:Y:S01]  /*41a0*/  IMAD.U32 R91, R154, 0x10000, RZ ;  /* 0x000100009a5b7824 */ /* 0x022fe200078e00ff */
[----:B------:R-:W-:Y:S01]  /*41b0*/  ISETP.GT.AND P1, PT, R0, 0x38, P3 ;  /* 0x000000380000780c */ /* 0x000fe20001f24270 */
[----:B------:R-:W-:Y:S02]  /*41c0*/  BSSY B1, `(.L_x_88) ;  /* 0x000000a000017945 */ /* 0x000fe40003800000 */
[----:B------:R-:W-:Y:S01]  /*41d0*/  FMUL R90, R91, R156 ;  /* 0x0000009c5b5a7220 */ /* 0x000fe20000400000 */
[----:B------:R-:W-:-:S03]  /*41e0*/  @P2 IMAD.MOV.U32 R91, RZ, RZ, R171 ;  /* 0x000000ffff5b2224 */ /* 0x000fc600078e00ab */
[----:B------:R-:W-:-:S05]  /*41f0*/  FFMA R90, R115, R155, R90 ;  /* 0x0000009b735a7223 */ /* 0x000fca000000005a */
[----:B------:R-:W-:-:S04]  /*4200*/  F2FP.BF16.F32.PACK_AB R90, RZ, R90 ;  /* 0x0000005aff5a723e */ /* 0x000fc800000010ff */
[----:B------:R-:W-:Y:S02]  /*4210*/  PRMT R92, R90, 0x7610, R92 ;  /* 0x000076105a5c7816 */ /* 0x000fe4000000005c */
[----:B------:R-:W-:-:S05]  /*4220*/  @P2 MOV R90, R170 ;  /* 0x000000aa005a2202 */ /* 0x000fca0000000f00 */
[----:B------:R1:W-:Y:S01]  /*4230*/  @P2 STG.E.U16 desc[UR36][R90.64+0x62], R92 ;  /* 0x0000625c5a002986 */ /* 0x0003e2000c101524 */
[----:B------:R-:W-:Y:S05]  /*4240*/  @!P1 BRA `(.L_x_89) ;  /* 0x0000000000049947 */ /* 0x000fea0003800000 */
[----:B------:R0:W5:Y:S02]  /*4250*/  LDG.E.LTC128B.U16 R154, desc[UR36][R162.64+0x70] ;  /* 0x00007024a29a7981 */ /* 0x000164000c1e1520 */
.L_x_89:
[----:B------:R-:W-:Y:S05]  /*4260*/  BSYNC B1 ;  /* 0x0000000000017941 */ /* 0x000fea0003800000 */
.L_x_88:
        /* <DEDUP_REMOVED lines=12> */
.L_x_91:
[----:B------:R-:W-:Y:S05]  /*4330*/  BSYNC B1 ;  /* 0x0000000000017941 */ /* 0x000fea0003800000 */
.L_x_90:
        /* <DEDUP_REMOVED lines=12> */
.L_x_93:
[----:B------:R-:W-:Y:S05]  /*4400*/  BSYNC B1 ;  /* 0x0000000000017941 */ /* 0x000fea0003800000 */
.L_x_92:
        /* <DEDUP_REMOVED lines=12> */
.L_x_95:
[----:B------:R-:W-:Y:S05]  /*44d0*/  BSYNC B1 ;  /* 0x0000000000017941 */ /* 0x000fea0003800000 */
.L_x_94:
[----:B-1---5:R-:W-:Y:S01]  /*44e0*/  SHF.L.U32 R91, R154, 0x10, RZ ;  /* 0x000000109a5b7819 */ /* 0x022fe200000006ff */
[----:B------:R-:W-:Y:S01]  /*44f0*/  BSSY B1, `(.L_x_96) ;  /* 0x000000b000017945 */ /* 0x000fe20003800000 */
[----:B------:R-:W-:-:S03]  /*4500*/  ISETP.GT.AND P1, PT, R0, 0x40, P3 ;  /* 0x000000400000780c */ /* 0x000fc60001f24270 */
        /* <DEDUP_REMOVED lines=9> */
.L_x_97:
[----:B------:R-:W-:Y:S05]  /*45a0*/  BSYNC B1 ;  /* 0x0000000000017941 */ /* 0x000fea0003800000 */
.L_x_96:
        /* <DEDUP_REMOVED lines=12> */
.L_x_99:
[----:B------:R-:W-:Y:S05]  /*4670*/  BSYNC B1 ;  /* 0x0000000000017941 */ /* 0x000fea0003800000 */
.L_x_98:
        /* <DEDUP_REMOVED lines=12> */
.L_x_101:
[----:B------:R-:W-:Y:S05]  /*4740*/  BSYNC B1 ;  /* 0x0000000000017941 */ /* 0x000fea0003800000 */
.L_x_100:
        /* <DEDUP_REMOVED lines=12> */
.L_x_103:
[----:B------:R-:W-:Y:S05]  /*4810*/  BSYNC B1 ;  /* 0x0000000000017941 */ /* 0x000fea0003800000 */
.L_x_102:
        /* <DEDUP_REMOVED lines=12> */
.L_x_105:
[----:B------:R-:W-:Y:S05]  /*48e0*/  BSYNC B1 ;  /* 0x0000000000017941 */ /* 0x000fea0003800000 */
.L_x_104:
        /* <DEDUP_REMOVED lines=12> */
.L_x_107:
[----:B------:R-:W-:Y:S05]  /*49b0*/  BSYNC B1 ;  /* 0x0000000000017941 */ /* 0x000fea0003800000 */
.L_x_106:
        /* <DEDUP_REMOVED lines=12> */
.L_x_109:
[----:B------:R-:W-:Y:S05]  /*4a80*/  BSYNC B1 ;  /* 0x0000000000017941 */ /* 0x000fea0003800000 */
.L_x_108:
        /* <DEDUP_REMOVED lines=12> */
.L_x_111:
[----:B------:R-:W-:Y:S05]  /*4b50*/  BSYNC B1 ;  /* 0x0000000000017941 */ /* 0x000fea0003800000 */
.L_x_110:
        /* <DEDUP_REMOVED lines=12> */
.L_x_113:
[----:B------:R-:W-:Y:S05]  /*4c20*/  BSYNC B1 ;  /* 0x0000000000017941 */ /* 0x000fea0003800000 */
.L_x_112:
        /* <DEDUP_REMOVED lines=12> */
.L_x_115:
[----:B------:R-:W-:Y:S05]  /*4cf0*/  BSYNC B1 ;  /* 0x0000000000017941 */ /* 0x000fea0003800000 */
.L_x_114:
        /* <DEDUP_REMOVED lines=12> */
.L_x_117:
[----:B------:R-:W-:Y:S05]  /*4dc0*/  BSYNC B1 ;  /* 0x0000000000017941 */ /* 0x000fea0003800000 */
.L_x_116:
        /* <DEDUP_REMOVED lines=12> */
.L_x_119:
[----:B------:R-:W-:Y:S05]  /*4e90*/  BSYNC B1 ;  /* 0x0000000000017941 */ /* 0x000fea0003800000 */
.L_x_118:
        /* <DEDUP_REMOVED lines=12> */
.L_x_121:
[----:B------:R-:W-:Y:S05]  /*4f60*/  BSYNC B1 ;  /* 0x0000000000017941 */ /* 0x000fea0003800000 */
.L_x_120:
        /* <DEDUP_REMOVED lines=12> */
.L_x_123:
[----:B------:R-:W-:Y:S05]  /*5030*/  BSYNC B1 ;  /* 0x0000000000017941 */ /* 0x000fea0003800000 */
.L_x_122:
        /* <DEDUP_REMOVED lines=12> */
.L_x_125:
[----:B------:R-:W-:Y:S05]  /*5100*/  BSYNC B1 ;  /* 0x0000000000017941 */ /* 0x000fea0003800000 */
.L_x_124:
        /* <DEDUP_REMOVED lines=12> */
.L_x_127:
[----:B------:R-:W-:Y:S05]  /*51d0*/  BSYNC B1 ;  /* 0x0000000000017941 */ /* 0x000fea0003800000 */
.L_x_126:
        /* <DEDUP_REMOVED lines=12> */
.L_x_129:
[----:B------:R-:W-:Y:S05]  /*52a0*/  BSYNC B1 ;  /* 0x0000000000017941 */ /* 0x000fea0003800000 */
.L_x_128:
        /* <DEDUP_REMOVED lines=12> */
.L_x_131:
[----:B------:R-:W-:Y:S05]  /*5370*/  BSYNC B1 ;  /* 0x0000000000017941 */ /* 0x000fea0003800000 */
.L_x_130:
        /* <DEDUP_REMOVED lines=12> */
.L_x_133:
[----:B------:R-:W-:Y:S05]  /*5440*/  BSYNC B1 ;  /* 0x0000000000017941 */ /* 0x000fea0003800000 */
.L_x_132:
        /* <DEDUP_REMOVED lines=12> */
.L_x_135:
[----:B------:R-:W-:Y:S05]  /*5510*/  BSYNC B1 ;  /* 0x0000000000017941 */ /* 0x000fea0003800000 */
.L_x_134:
        /* <DEDUP_REMOVED lines=12> */
.L_x_137:
[----:B------:R-:W-:Y:S05]  /*55e0*/  BSYNC B1 ;  /* 0x0000000000017941 */ /* 0x000fea0003800000 */
.L_x_136:
        /* <DEDUP_REMOVED lines=12> */
.L_x_139:
[----:B------:R-:W-:Y:S05]  /*56b0*/  BSYNC B1 ;  /* 0x0000000000017941 */ /* 0x000fea0003800000 */
.L_x_138:
        /* <DEDUP_REMOVED lines=12> */
.L_x_141:
[----:B------:R-:W-:Y:S05]  /*5780*/  BSYNC B1 ;  /* 0x0000000000017941 */ /* 0x000fea0003800000 */
.L_x_140:
        /* <DEDUP_REMOVED lines=12> */
.L_x_143:
[----:B------:R-:W-:Y:S05]  /*5850*/  BSYNC B1 ;  /* 0x0000000000017941 */ /* 0x000fea0003800000 */
.L_x_142:
        /* <DEDUP_REMOVED lines=12> */
.L_x_145:
[----:B------:R-:W-:Y:S05]  /*5920*/  BSYNC B1 ;  /* 0x0000000000017941 */ /* 0x000fea0003800000 */
.L_x_144:
        /* <DEDUP_REMOVED lines=12> */
.L_x_147:
[----:B------:R-:W-:Y:S05]  /*59f0*/  BSYNC B1 ;  /* 0x0000000000017941 */ /* 0x000fea0003800000 */
.L_x_146:
        /* <DEDUP_REMOVED lines=12> */
.L_x_149:
[----:B------:R-:W-:Y:S05]  /*5ac0*/  BSYNC B1 ;  /* 0x0000000000017941 */ /* 0x000fea0003800000 */
.L_x_148:
        /* <DEDUP_REMOVED lines=12> */
.L_x_151:
[----:B------:R-:W-:Y:S05]  /*5b90*/  BSYNC B1 ;  /* 0x0000000000017941 */ /* 0x000fea0003800000 */
.L_x_150:
        /* <DEDUP_REMOVED lines=12> */
.L_x_153:
[----:B------:R-:W-:Y:S05]  /*5c60*/  BSYNC B1 ;  /* 0x0000000000017941 */ /* 0x000fea0003800000 */
.L_x_152:
        /* <DEDUP_REMOVED lines=12> */
.L_x_155:
[----:B------:R-:W-:Y:S05]  /*5d30*/  BSYNC B1 ;  /* 0x0000000000017941 */ /* 0x000fea0003800000 */
.L_x_154:
        /* <DEDUP_REMOVED lines=12> */
.L_x_157:
[----:B------:R-:W-:Y:S05]  /*5e00*/  BSYNC B1 ;  /* 0x0000000000017941 */ /* 0x000fea0003800000 */
.L_x_156:
[----:B-1---5:R-:W-:Y:S01]  /*5e10*/  IMAD.U32 R91, R154, 0x10000, RZ ;  /* 0x000100009a5b7824 */ /* 0x022fe200078e00ff */
[----:B------:R-:W-:Y:S01]  /*5e20*/  ISETP.GT.AND P1, PT, R0, 0x79, P0 ;  /* 0x000000790000780c */ /* 0x000fe20000724270 */
[----:B------:R-:W-:Y:S01]  /*5e30*/  @P2 IMAD.MOV.U32 R8, RZ, RZ, R170 ;  /* 0x000000ffff082224 */ /* 0x000fe200078e00aa */
[----:B------:R-:W-:Y:S01]  /*5e40*/  IADD3 R157, P0, R157, 0x80, RZ ;  /* 0x000000809d9d7810 */ /* 0x000fe20007f1e0ff */
[----:B------:R-:W-:Y:S01]  /*5e50*/  FMUL R91, R91, R156 ;  /* 0x0000009c5b5b7220 */ /* 0x000fe20000400000 */
[----:B------:R-:W-:Y:S03]  /*5e60*/  BSSY B1, `(.L_x_158) ;  /* 0x0000009000017945 */ /* 0x000fe60003800000 */
[----:B------:R-:W-:-:S05]  /*5e70*/  FFMA R91, R150, R155, R91 ;  /* 0x0000009b965b7223 */ /* 0x000fca000000005b */
[----:B------:R-:W-:-:S04]  /*5e80*/  F2FP.BF16.F32.PACK_AB R91, RZ, R91 ;  /* 0x0000005bff5b723e */ /* 0x000fc800000010ff */
[----:B------:R-:W-:Y:S01]  /*5e90*/  PRMT R90, R91, 0x7610, R90 ;  /* 0x000076105b5a7816 */ /* 0x000fe2000000005a */
[----:B------:R-:W-:Y:S02]  /*5ea0*/  IMAD.X R91, RZ, RZ, R9, P0 ;  /* 0x000000ffff5b7224 */ /* 0x000fe400000e0609 */
[----:B------:R-:W-:-:S05]  /*5eb0*/  @P2 IMAD.MOV.U32 R9, RZ, RZ, R171 ;  /* 0x000000ffff092224 */ /* 0x000fca00078e00ab */
[----:B------:R1:W-:Y:S01]  /*5ec0*/  @P2 STG.E.U16 desc[UR36][R8.64+0xf0], R90 ;  /* 0x0000f05a08002986 */ /* 0x0003e2000c101524 */
[----:B------:R-:W-:Y:S05]  /*5ed0*/  @!P1 BRA `(.L_x_159) ;  /* 0x0000000000049947 */ /* 0x000fea0003800000 */
[----:B------:R0:W5:Y:S02]  /*5ee0*/  LDG.E.LTC128B.U16 R154, desc[UR36][R88.64+0xf2] ;  /* 0x0000f224589a7981 */ /* 0x000164000c1e1520 */
.L_x_159:
[----:B------:R-:W-:Y:S05]  /*5ef0*/  BSYNC B1 ;  /* 0x0000000000017941 */ /* 0x000fea0003800000 */
.L_x_158:
[----:B-1---5:R-:W-:Y:S01]  /*5f00*/  IMAD.U32 R9, R154, 0x10000, RZ ;  /* 0x000100009a097824 */ /* 0x022fe200078e00ff */
[----:B------:R-:W-:Y:S01]  /*5f10*/  ISETP.GT.AND P0, PT, R3, 0x80, PT ;  /* 0x000000800300780c */ /* 0x000fe20003f04270 */
[----:B------:R-:W-:Y:S02]  /*5f20*/  IMAD R8, R91, R14, RZ ;  /* 0x0000000e5b087224 */ /* 0x000fe400078e02ff */
[----:B0-2---:R-:W-:Y:S01]  /*5f30*/  FMUL R88, R9, R156 ;  /* 0x0000009c09587220 */ /* 0x005fe20000400000 */
[----:B------:R-:W-:Y:S01]  /*5f40*/  ISETP.GT.AND P3, PT, R0, RZ, P0 ;  /* 0x000000ff0000720c */ /* 0x000fe20000764270 */
[C---:B------:R-:W-:Y:S02]  /*5f50*/  IMAD R97, R157.reuse, R15, R8 ;  /* 0x0000000f9d617224 */ /* 0x040fe400078e0208 */
[----:B------:R-:W-:-:S04]  /*5f60*/  IMAD.WIDE.U32 R8, R157, R14, R158 ;  /* 0x0000000e9d087225 */ /* 0x000fc800078e009e */
[----:B------:R-:W-:Y:S01]  /*5f70*/  FFMA R151, R151, R155, R88 ;  /* 0x0000009b97977223 */ /* 0x000fe20000000058 */
[----:B------:R-:W-:Y:S01]  /*5f80*/  IMAD.IADD R9, R9, 0x1, R97 ;  /* 0x0000000109097824 */ /* 0x000fe200078e0261 */
[----:B------:R-:W-:-:S03]  /*5f90*/  LEA R88, P2, R8, R10, 0x1 ;  /* 0x0000000a08587211 */ /* 0x000fc600078408ff */
[----:B------:R-:W-:Y:S02]  /*5fa0*/  F2FP.BF16.F32.PACK_AB R151, RZ, R151 ;  /* 0x00000097ff97723e */ /* 0x000fe400000010ff */
[----:B------:R-:W-:-:S03]  /*5fb0*/  LEA.HI.X R89, R8, R11, R9, 0x1, P2 ;  /* 0x0000000b08597211 */ /* 0x000fc600010f0c09 */
[----:B------:R0:W-:Y:S04]  /*5fc0*/  @P1 STG.E.U16 desc[UR36][R170.64+0xf2], R151 ;  /* 0x0000f297aa001986 */ /* 0x0001e8000c101524 */
[----:B------:R-:W2:Y:S01]  /*5fd0*/  @P3 LDG.E.LTC128B.U16 R154, desc[UR36][R88.64] ;  /* 0x00000024589a3981 */ /* 0x000ea2000c1e1520 */
[----:B------:R-:W-:Y:S01]  /*5fe0*/  IMAD.WIDE.U32 R8, R157, R14, R6 ;  /* 0x0000000e9d087225 */ /* 0x000fe200078e0006 */
[----:B------:R-:W-:Y:S01]  /*5ff0*/  SHF.L.U64.HI R95, R4, 0x8, R5 ;  /* 0x00000008045f7819 */ /* 0x000fe20000010205 */
[----:B------:R-:W-:Y:S01]  /*6000*/  BSSY B1, `(.L_x_160) ;  /* 0x0000011000017945 */ /* 0x000fe20003800000 */
[----:B------:R-:W-:Y:S01]  /*6010*/  ISETP.GT.AND P2, PT, R0, 0x1, P0 ;  /* 0x000000010000780c */ /* 0x000fe20000744270 */
[----:B------:R-:W-:Y:S02]  /*6020*/  IMAD.IADD R9, R97, 0x1, R9 ;  /* 0x0000000161097824 */ /* 0x000fe400078e0209 */
[----:B------:R-:W-:-:S02]  /*6030*/  IMAD.SHL.U32 R93, R4, 0x100, RZ ;  /* 0x00000100045d7824 */ /* 0x000fc400078e00ff */
[----:B------:R-:W-:-:S03]  /*6040*/  IMAD.WIDE.U32 R90, R23, R12, R8 ;  /* 0x0000000c175a7225 */ /* 0x000fc600078e0008 */
[----:B------:R-:W-:Y:S01]  /*6050*/  IADD3 R8, P1, R93, R160, RZ ;  /* 0x000000a05d087210 */ /* 0x000fe20007f3e0ff */
[----:B------:R-:W-:Y:S01]  /*6060*/  IMAD.IADD R5, R13, 0x1, R91 ;  /* 0x000000010d057824 */ /* 0x000fe200078e025b */
[----:B------:R-:W-:-:S03]  /*6070*/  LEA R4, P4, R90, R10, 0x1 ;  /* 0x0000000a5a047211 */ /* 0x000fc600078808ff */
[----:B------:R-:W-:Y:S01]  /*6080*/  IMAD.X R9, R95, 0x1, R161, P1 ;  /* 0x000000015f097824 */ /* 0x000fe200008e06a1 */
[----:B------:R-:W-:Y:S02]  /*6090*/  LEA.HI.X R5, R90, R11, R5, 0x1, P4 ;  /* 0x0000000b5a057211 */ /* 0x000fe400020f0c05 */
[----:B--2---:R-:W-:-:S05]  /*60a0*/  SHF.L.U32 R15, R154, 0x10, RZ ;  /* 0x000000109a0f7819 */ /* 0x004fca00000006ff */
[----:B------:R-:W-:-:S04]  /*60b0*/  FMUL R15, R15, R156 ;  /* 0x0000009c0f0f7220 */ /* 0x000fc80000400000 */
[----:B------:R-:W-:-:S05]  /*60c0*/  FFMA R15, R24, R155, R15 ;  /* 0x0000009b180f7223 */ /* 0x000fca000000000f */
[----:B------:R-:W-:-:S05]  /*60d0*/  F2FP.BF16.F32.PACK_AB R15, RZ, R15 ;  /* 0x0000000fff0f723e */ /* 0x000fca00000010ff */
[----:B------:R0:W-:Y:S01]  /*60e0*/  @P3 STG.E.U16 desc[UR36][R8.64], R15 ;  /* 0x0000000f08003986 */ /* 0x0001e2000c101524 */
[----:B------:R-:W-:Y:S05]  /*60f0*/  @!P2 BRA `(.L_x_161) ;  /* 0x000000000004a947 */ /* 0x000fea0003800000 */
[----:B------:R1:W5:Y:S02]  /*6100*/  LDG.E.LTC128B.U16 R154, desc[UR36][R4.64+0x2] ;  /* 0x00000224049a7981 */ /* 0x000364000c1e1520 */
.L_x_161:
[----:B------:R-:W-:Y:S05]  /*6110*/  BSYNC B1 ;  /* 0x0000000000017941 */ /* 0x000fea0003800000 */
.L_x_160:
[----:B0----5:R-:W-:Y:S01]  /*6120*/  IMAD.U32 R15, R154, 0x10000, RZ ;  /* 0x000100009a0f7824 */ /* 0x021fe200078e00ff */
[----:B------:R-:W-:Y:S01]  /*6130*/  ISETP.GT.AND P1, PT, R3, 0x88, PT ;  /* 0x000000880300780c */ /* 0x000fe20003f24270 */
[----:B------:R-:W-:Y:S02]  /*6140*/  BSSY B1, `(.L_x_162) ;  /* 0x000000f000017945 */ /* 0x000fe40003800000 */
[----:B------:R-:W-:Y:S01]  /*6150*/  FMUL R24, R15, R156 ;  /* 0x0000009c0f187220 */ /* 0x000fe20000400000 */
[----:B------:R-:W-:Y:S01]  /*6160*/  IMAD.WIDE.U32 R14, R157, R14, R164 ;  /* 0x0000000e9d0e7225 */ /* 0x000fe200078e00a4 */
[----:B------:R-:W-:-:S03]  /*6170*/  ISETP.GT.AND P3, PT, R0, RZ, P1 ;  /* 0x000000ff0000720c */ /* 0x000fc60000f64270 */
[----:B------:R-:W-:Y:S01]  /*6180*/  FFMA R24, R25, R155, R24 ;  /* 0x0000009b19187223 */ /* 0x000fe20000000018 */
[----:B------:R-:W-:Y:S01]  /*6190*/  IMAD.IADD R97, R97, 0x1, R15 ;  /* 0x0000000161617824 */ /* 0x000fe200078e020f */
[-C--:B------:R-:W-:Y:S02]  /*61a0*/  IADD3 R21, P5, R20, R14.reuse, RZ ;  /* 0x0000000e14157210 */ /* 0x080fe40007fbe0ff */
[----:B------:R-:W-:Y:S02]  /*61b0*/  IADD3 R20, P4, R6, R14, RZ ;  /* 0x0000000e06147210 */ /* 0x000fe40007f9e0ff */
[----:B------:R-:W-:Y:S01]  /*61c0*/  F2FP.BF16.F32.PACK_AB R24, RZ, R24 ;  /* 0x00000018ff18723e */ /* 0x000fe200000010ff */
[----:B------:R-:W-:Y:S01]  /*61d0*/  IMAD.X R158, R97, 0x1, R159, P5 ;  /* 0x00000001619e7824 */ /* 0x000fe200028e069f */
[----:B------:R-:W-:-:S03]  /*61e0*/  LEA R14, P5, R21, R10, 0x1 ;  /* 0x0000000a150e7211 */ /* 0x000fc600078a08ff */
[----:B------:R0:W-:Y:S01]  /*61f0*/  @P2 STG.E.U16 desc[UR36][R8.64+0x2], R24 ;  /* 0x0000021808002986 */ /* 0x0001e2000c101524 */
[----:B------:R-:W-:Y:S01]  /*6200*/  LEA.HI.X R15, R21, R11, R158, 0x1, P5 ;  /* 0x0000000b150f7211 */ /* 0x000fe200028f0c9e */
[----:B------:R-:W-:Y:S08]  /*6210*/  @!P3 BRA `(.L_x_163) ;  /* 0x000000000004b947 */ /* 0x000ff00003800000 */
[----:B------:R2:W5:Y:S02]  /*6220*/  LDG.E.LTC128B.U16 R154, desc[UR36][R14.64] ;  /* 0x000000240e9a7981 */ /* 0x000564000c1e1520 */
.L_x_163:
[----:B------:R-:W-:Y:S05]  /*6230*/  BSYNC B1 ;  /* 0x0000000000017941 */ /* 0x000fea0003800000 */
.L_x_162:
[----:B-----5:R-:W-:Y:S01]  /*6240*/  IMAD.U32 R3, R154, 0x10000, RZ ;  /* 0x000100009a037824 */ /* 0x020fe200078e00ff */
[----:B------:R-:W-:Y:S01]  /*6250*/  ISETP.GT.AND P2, PT, R0, 0x1, P1 ;  /* 0x000000010000780c */ /* 0x000fe20000f44270 */
[----:B------:R-:W-:Y:S01]  /*6260*/  IMAD.X R21, R7, 0x1, R97, P4 ;  /* 0x0000000107157824 */ /* 0x000fe200020e0661 */
[----:B------:R-:W-:Y:S01]  /*6270*/  IADD3 R6, P4, R8, R167, RZ ;  /* 0x000000a708067210 */ /* 0x000fe20007f9e0ff */
[----:B------:R-:W-:Y:S01]  /*6280*/  FMUL R3, R3, R156 ;  /* 0x0000009c03037220 */ /* 0x000fe20000400000 */
[----:B------:R-:W-:Y:S01]  /*6290*/  BSSY B1, `(.L_x_164) ;  /* 0x000000b000017945 */ /* 0x000fe20003800000 */
[----:B--2---:R-:W-:Y:S01]  /*62a0*/  IMAD.WIDE.U32 R14, R23, R12, R20 ;  /* 0x0000000c170e7225 */ /* 0x004fe200078e0014 */
[----:B------:R-:W-:-:S03]  /*62b0*/  IADD3.X R7, R9, R169, RZ, P4, !PT ;  /* 0x000000a909077210 */ /* 0x000fc600027fe4ff */
[----:B------:R-:W-:Y:S01]  /*62c0*/  FFMA R3, R26, R155, R3 ;  /* 0x0000009b1a037223 */ /* 0x000fe20000000003 */
[----:B------:R-:W-:Y:S01]  /*62d0*/  IMAD.IADD R13, R13, 0x1, R15 ;  /* 0x000000010d0d7824 */ /* 0x000fe200078e020f */
[----:B------:R-:W-:-:S03]  /*62e0*/  LEA R10, P5, R14, R10, 0x1 ;  /* 0x0000000a0e0a7211 */ /* 0x000fc600078a08ff */
[----:B------:R-:W-:Y:S02]  /*62f0*/  F2FP.BF16.F32.PACK_AB R3, RZ, R3 ;  /* 0x00000003ff03723e */ /* 0x000fe400000010ff */
[----:B------:R-:W-:-:S03]  /*6300*/  LEA.HI.X R11, R14, R11, R13, 0x1, P5 ;  /* 0x0000000b0e0b7211 */ /* 0x000fc600028f0c0d */
[----:B------:R2:W-:Y:S01]  /*6310*/  @P3 STG.E.U16 desc[UR36][R6.64], R3 ;  /* 0x0000000306003986 */ /* 0x0005e2000c101524 */
[----:B------:R-:W-:Y:S05]  /*6320*/  @!P2 BRA `(.L_x_165) ;  /* 0x000000000004a947 */ /* 0x000fea0003800000 */
[----:B------:R0:W5:Y:S02]  /*6330*/  LDG.E.LTC128B.U16 R154, desc[UR36][R10.64+0x2] ;  /* 0x000002240a9a7981 */ /* 0x000164000c1e1520 */
.L_x_165:
[----:B------:R-:W-:Y:S05]  /*6340*/  BSYNC B1 ;  /* 0x0000000000017941 */ /* 0x000fea0003800000 */
.L_x_164:
[----:B--2--5:R-:W-:Y:S01]  /*6350*/  IMAD.U32 R3, R154, 0x10000, RZ ;  /* 0x000100009a037824 */ /* 0x024fe200078e00ff */
[----:B------:R-:W-:Y:S01]  /*6360*/  ISETP.GT.AND P3, PT, R0, 0x8, P0 ;  /* 0x000000080000780c */ /* 0x000fe20000764270 */
[----:B------:R-:W-:Y:S02]  /*6370*/  BSSY B1, `(.L_x_166) ;  /* 0x0000007000017945 */ /* 0x000fe40003800000 */
[----:B------:R-:W-:-:S04]  /*6380*/  FMUL R12, R3, R156 ;  /* 0x0000009c030c7220 */ /* 0x000fc80000400000 */
[----:B------:R-:W-:-:S05]  /*6390*/  FFMA R12, R27, R155, R12 ;  /* 0x0000009b1b0c7223 */ /* 0x000fca000000000c */
[----:B------:R-:W-:-:S05]  /*63a0*/  F2FP.BF16.F32.PACK_AB R12, RZ, R12 ;  /* 0x0000000cff0c723e */ /* 0x000fca00000010ff */
[----:B------:R2:W-:Y:S01]  /*63b0*/  @P2 STG.E.U16 desc[UR36][R6.64+0x2], R12 ;  /* 0x0000020c06002986 */ /* 0x0005e2000c101524 */
[----:B------:R-:W-:Y:S05]  /*63c0*/  @!P3 BRA `(.L_x_167) ;  /* 0x000000000004b947 */ /* 0x000fea0003800000 */
[----:B------:R0:W5:Y:S02]  /*63d0*/  LDG.E.LTC128B.U16 R154, desc[UR36][R4.64+0x10] ;  /* 0x00001024049a7981 */ /* 0x000164000c1e1520 */
.L_x_167:
[----:B------:R-:W-:Y:S05]  /*63e0*/  BSYNC B1 ;  /* 0x0000000000017941 */ /* 0x000fea0003800000 */
.L_x_166:
[----:B-----5:R-:W-:Y:S01]  /*63f0*/  IMAD.U32 R3, R154, 0x10000, RZ ;  /* 0x000100009a037824 */ /* 0x020fe200078e00ff */
[----:B------:R-:W-:Y:S01]  /*6400*/  ISETP.GT.AND P2, PT, R0, 0x9, P0 ;  /* 0x000000090000780c */ /* 0x000fe20000744270 */
[----:B--2---:R-:W-:Y:S01]  /*6410*/  IMAD.MOV.U32 R6, RZ, RZ, R8 ;  /* 0x000000ffff067224 */ /* 0x004fe200078e0008 */
[----:B------:R-:W-:Y:S01]  /*6420*/  BSSY B1, `(.L_x_168) ;  /* 0x0000008000017945 */ /* 0x000fe20003800000 */
[----:B------:R-:W-:Y:S01]  /*6430*/  FMUL R3, R3, R156 ;  /* 0x0000009c03037220 */ /* 0x000fe20000400000 */
[----:B------:R-:W-:-:S03]  /*6440*/  IMAD.MOV.U32 R7, RZ, RZ, R9 ;  /* 0x000000ffff077224 */ /* 0x000fc600078e0009 */
[----:B------:R-:W-:-:S05]  /*6450*/  FFMA R3, R28, R155, R3 ;  /* 0x0000009b1c037223 */ /* 0x000fca0000000003 */
[----:B------:R-:W-:-:S05]  /*6460*/  F2FP.BF16.F32.PACK_AB R3, RZ, R3 ;  /* 0x00000003ff03723e */ /* 0x000fca00000010ff */
[----:B------:R2:W-:Y:S01]  /*6470*/  @P3 STG.E.U16 desc[UR36][R6.64+0x10], R3 ;  /* 0x0000100306003986 */ /* 0x0005e2000c101524 */
[----:B------:R-:W-:Y:S05]  /*6480*/  @!P2 BRA `(.L_x_169) ;  /* 0x000000000004a947 */ /* 0x000fea0003800000 */
[----:B------:R0:W5:Y:S02]  /*6490*/  LDG.E.LTC128B.U16 R154, desc[UR36][R4.64+0x12] ;  /* 0x00001224049a7981 */ /* 0x000164000c1e1520 */
.L_x_169:
[----:B------:R-:W-:Y:S05]  /*64a0*/  BSYNC B1 ;  /* 0x0000000000017941 */ /* 0x000fea0003800000 */
.L_x_168:
        /* <DEDUP_REMOVED lines=9> */
.L_x_171:
[----:B------:R-:W-:Y:S05]  /*6540*/  BSYNC B1 ;  /* 0x0000000000017941 */ /* 0x000fea0003800000 */
.L_x_170:
[----:B-----5:R-:W-:Y:S01]  /*6550*/  IMAD.U32 R3, R154, 0x10000, RZ ;  /* 0x000100009a037824 */ /* 0x020fe200078e00ff */
[----:B0-----:R-:W-:Y:S01]  /*6560*/  IADD3 R8, P3, R167, R8, RZ ;  /* 0x00000008a7087210 */ /* 0x001fe20007f7e0ff */
[----:B------:R-:W-:Y:S01]  /*6570*/  BSSY B1, `(.L_x_172) ;  /* 0x0000009000017945 */ /* 0x000fe20003800000 */
[----:B------:R-:W-:Y:S01]  /*6580*/  ISETP.GT.AND P2, PT, R0, 0x9, P1 ;  /* 0x000000090000780c */ /* 0x000fe20000f44270 */
[----:B------:R-:W-:Y:S02]  /*6590*/  FMUL R3, R3, R156 ;  /* 0x0000009c03037220 */ /* 0x000fe40000400000 */
[----:B------:R-:W-:Y:S02]  /*65a0*/  IMAD.X R9, R169, 0x1, R9, P3 ;  /* 0x00000001a9097824 */ /* 0x000fe400018e0609 */
[----:B------:R-:W-:-:S05]  /*65b0*/  FFMA R3, R30, R155, R3 ;  /* 0x0000009b1e037223 */ /* 0x000fca0000000003 */
[----:B------:R-:W-:-:S05]  /*65c0*/  F2FP.BF16.F32.PACK_AB R3, RZ, R3 ;  /* 0x00000003ff03723e */ /* 0x000fca00000010ff */
[----:B------:R0:W-:Y:S01]  /*65d0*/  @P4 STG.E.U16 desc[UR36][R8.64+0x10], R3 ;  /* 0x0000100308004986 */ /* 0x0001e2000c101524 */
[----:B------:R-:W-:Y:S05]  /*65e0*/  @!P2 BRA `(.L_x_173) ;  /* 0x000000000004a947 */ /* 0x000fea0003800000 */
[----:B------:R0:W5:Y:S02]  /*65f0*/  LDG.E.LTC128B.U16 R154, desc[UR36][R10.64+0x12] ;  /* 0x000012240a9a7981 */ /* 0x000164000c1e1520 */
.L_x_173:
[----:B------:R-:W-:Y:S05]  /*6600*/  BSYNC B1 ;  /* 0x0000000000017941 */ /* 0x000fea0003800000 */
.L_x_172:
[----:B0----5:R-:W-:Y:S01]  /*6610*/  IMAD.U32 R3, R154, 0x10000, RZ ;  /* 0x000100009a037824 */ /* 0x021fe200078e00ff */
[----:B------:R-:W-:Y:S01]  /*6620*/  ISETP.GT.AND P3, PT, R0, 0x10, P0 ;  /* 0x000000100000780c */ /* 0x000fe20000764270 */
[----:B------:R-:W-:Y:S02]  /*6630*/  BSSY B1, `(.L_x_174) ;  /* 0x0000009000017945 */ /* 0x000fe40003800000 */
[----:B------:R-:W-:-:S04]  /*6640*/  FMUL R8, R3, R156 ;  /* 0x0000009c03087220 */ /* 0x000fc80000400000 */
[----:B------:R-:W-:Y:S01]  /*6650*/  FFMA R31, R31, R155, R8 ;  /* 0x0000009b1f1f7223 */ /* 0x000fe20000000008 */
[----:B------:R-:W-:-:S04]  /*6660*/  IADD3 R8, P4, P5, R167, R160, R93 ;  /* 0x000000a0a7087210 */ /* 0x000fc80007d9e05d */
[----:B------:R-:W-:Y:S02]  /*6670*/  F2FP.BF16.F32.PACK_AB R31, RZ, R31 ;  /* 0x0000001fff1f723e */ /* 0x000fe400000010ff */
[----:B------:R-:W-:-:S05]  /*6680*/  IADD3.X R9, R169, R161, R95, P4, P5 ;  /* 0x000000a1a9097210 */ /* 0x000fca00027ea45f */
[----:B------:R0:W-:Y:S01]  /*6690*/  @P2 STG.E.U16 desc[UR36][R8.64+0x12], R31 ;  /* 0x0000121f08002986 */ /* 0x0001e2000c101524 */
[----:B------:R-:W-:Y:S05]  /*66a0*/  @!P3 BRA `(.L_x_175) ;  /* 0x000000000004b947 */ /* 0x000fea0003800000 */
[----:B------:R0:W5:Y:S02]  /*66b0*/  LDG.E.LTC128B.U16 R154, desc[UR36][R4.64+0x20] ;  /* 0x00002024049a7981 */ /* 0x000164000c1e1520 */
.L_x_175:
[----:B------:R-:W-:Y:S05]  /*66c0*/  BSYNC B1 ;  /* 0x0000000000017941 */ /* 0x000fea0003800000 */
.L_x_174:
[----:B-----5:R-:W-:Y:S01]  /*66d0*/  IMAD.U32 R3, R154, 0x10000, RZ ;  /* 0x000100009a037824 */ /* 0x020fe200078e00ff */
        /* <DEDUP_REMOVED lines=8> */
.L_x_177:
[----:B------:R-:W-:Y:S05]  /*6760*/  BSYNC B1 ;  /* 0x0000000000017941 */ /* 0x000fea0003800000 */
.L_x_176:
[----:B0----5:R-:W-:Y:S01]  /*6770*/  IMAD.U32 R3, R154, 0x10000, RZ ;  /* 0x000100009a037824 */ /* 0x021fe200078e00ff */
[----:B------:R-:W-:Y:S01]  /*6780*/  ISETP.GT.AND P3, PT, R0, 0x10, P1 ;  /* 0x000000100000780c */ /* 0x000fe20000f64270 */
[----:B------:R-:W-:Y:S02]  /*6790*/  BSSY B1, `(.L_x_178) ;  /* 0x0000007000017945 */ /* 0x000fe40003800000 */
[----:B--2---:R-:W-:-:S04]  /*67a0*/  FMUL R12, R3, R156 ;  /* 0x0000009c030c7220 */ /* 0x004fc80000400000 */
[----:B------:R-:W-:-:S05]  /*67b0*/  FFMA R12, R33, R155, R12 ;  /* 0x0000009b210c7223 */ /* 0x000fca000000000c */
[----:B------:R-:W-:-:S05]  /*67c0*/  F2FP.BF16.F32.PACK_AB R12, RZ, R12 ;  /* 0x0000000cff0c723e */ /* 0x000fca00000010ff */
[----:B------:R0:W-:Y:S01]  /*67d0*/  @P2 STG.E.U16 desc[UR36][R6.64+0x22], R12 ;  /* 0x0000220c06002986 */ /* 0x0001e2000c101524 */
[----:B------:R-:W-:Y:S05]  /*67e0*/  @!P3 BRA `(.L_x_179) ;  /* 0x000000000004b947 */ /* 0x000fea0003800000 */
[----:B------:R2:W5:Y:S02]  /*67f0*/  LDG.E.LTC128B.U16 R154, desc[UR36][R10.64+0x20] ;  /* 0x000020240a9a7981 */ /* 0x000564000c1e1520 */
.L_x_179:
[----:B------:R-:W-:Y:S05]  /*6800*/  BSYNC B1 ;  /* 0x0000000000017941 */ /* 0x000fea0003800000 */
.L_x_178:
[----:B-----5:R-:W-:Y:S01]  /*6810*/  SHF.L.U32 R3, R154, 0x10, RZ ;  /* 0x000000109a037819 */ /* 0x020fe200000006ff */
[----:B------:R-:W-:Y:S01]  /*6820*/  BSSY B1, `(.L_x_180) ;  /* 0x0000008000017945 */ /* 0x000fe20003800000 */
[----:B------:R-:W-:-:S03]  /*6830*/  ISETP.GT.AND P2, PT, R0, 0x11, P1 ;  /* 0x000000110000780c */ /* 0x000fc60000f44270 */
[----:B------:R-:W-:-:S04]  /*6840*/  FMUL R3, R3, R156 ;  /* 0x0000009c03037220 */ /* 0x000fc80000400000 */
[----:B------:R-:W-:-:S05]  /*6850*/  FFMA R3, R34, R155, R3 ;  /* 0x0000009b22037223 */ /* 0x000fca0000000003 */
[----:B------:R-:W-:-:S05]  /*6860*/  F2FP.BF16.F32.PACK_AB R3, RZ, R3 ;  /* 0x00000003ff03723e */ /* 0x000fca00000010ff */
[----:B------:R0:W-:Y:S01]  /*6870*/  @P3 STG.E.U16 desc[UR36][R8.64+0x20], R3 ;  /* 0x0000200308003986 */ /* 0x0001e2000c101524 */
[----:B------:R-:W-:Y:S05]  /*6880*/  @!P2 BRA `(.L_x_181) ;  /* 0x000000000004a947 */ /* 0x000fea0003800000 */
[----:B------:R0:W5:Y:S02]  /*6890*/  LDG.E.LTC128B.U16 R154, desc[UR36][R10.64+0x22] ;  /* 0x000022240a9a7981 */ /* 0x000164000c1e1520 */
.L_x_181:
[----:B------:R-:W-:Y:S05]  /*68a0*/  BSYNC B1 ;  /* 0x0000000000017941 */ /* 0x000fea0003800000 */
.L_x_180:
[----:B0----5:R-:W-:Y:S01]  /*68b0*/  IMAD.U32 R3, R154, 0x10000, RZ ;  /* 0x000100009a037824 */ /* 0x021fe200078e00ff */
        /* <DEDUP_REMOVED lines=8> */
.L_x_183:
[----:B------:R-:W-:Y:S05]  /*6940*/  BSYNC B1 ;  /* 0x0000000000017941 */ /* 0x000fea0003800000 */
.L_x_182:
        /* <DEDUP_REMOVED lines=9> */
.L_x_185:
[----:B------:R-:W-:Y:S05]  /*69e0*/  BSYNC B1 ;  /* 0x0000000000017941 */ /* 0x000fea0003800000 */
.L_x_184:
        /* <DEDUP_REMOVED lines=9> */
.L_x_187:
[----:B------:R-:W-:Y:S05]  /*6a80*/  BSYNC B1 ;  /* 0x0000000000017941 */ /* 0x000fea0003800000 */
.L_x_186:
        /* <DEDUP_REMOVED lines=9> */
.L_x_189:
[----:B------:R-:W-:Y:S05]  /*6b20*/  BSYNC B1 ;  /* 0x0000000000017941 */ /* 0x000fea0003800000 */
.L_x_188:
        /* <DEDUP_REMOVED lines=9> */
.L_x_191:
[----:B------:R-:W-:Y:S05]  /*6bc0*/  BSYNC B1 ;  /* 0x0000000000017941 */ /* 0x000fea0003800000 */
.L_x_190:
        /* <DEDUP_REMOVED lines=9> */
.L_x_193:
[----:B------:R-:W-:Y:S05]  /*6c60*/  BSYNC B1 ;  /* 0x0000000000017941 */ /* 0x000fea0003800000 */
.L_x_192:
        /* <DEDUP_REMOVED lines=9> */
.L_x_195:
[----:B------:R-:W-:Y:S05]  /*6d00*/  BSYNC B1 ;  /* 0x0000000000017941 */ /* 0x000fea0003800000 */
.L_x_194:
        /* <DEDUP_REMOVED lines=9> */
.L_x_197:
[----:B------:R-:W-:Y:S05]  /*6da0*/  BSYNC B1 ;  /* 0x0000000000017941 */ /* 0x000fea0003800000 */
.L_x_196:
        /* <DEDUP_REMOVED lines=9> */
.L_x_199:
[----:B------:R-:W-:Y:S05]  /*6e40*/  BSYNC B1 ;  /* 0x0000000000017941 */ /* 0x000fea0003800000 */
.L_x_198:
        /* <DEDUP_REMOVED lines=9> */
.L_x_201:
[----:B------:R-:W-:Y:S05]  /*6ee0*/  BSYNC B1 ;  /* 0x0000000000017941 */ /* 0x000fea0003800000 */
.L_x_200:
[----:B0----5:R-:W-:Y:S01]  /*6ef0*/  SHF.L.U32 R3, R154, 0x10, RZ ;  /* 0x000000109a037819 */ /* 0x021fe200000006ff */
        /* <DEDUP_REMOVED lines=8> */
.L_x_203:
[----:B------:R-:W-:Y:S05]  /*6f80*/  BSYNC B1 ;  /* 0x0000000000017941 */ /* 0x000fea0003800000 */
.L_x_202:
        /* <DEDUP_REMOVED lines=9> */
.L_x_205:
[----:B------:R-:W-:Y:S05]  /*7020*/  BSYNC B1 ;  /* 0x0000000000017941 */ /* 0x000fea0003800000 */
.L_x_204:
        /* <DEDUP_REMOVED lines=9> */
.L_x_207:
[----:B------:R-:W-:Y:S05]  /*70c0*/  BSYNC B1 ;  /* 0x0000000000017941 */ /* 0x000fea0003800000 */
.L_x_206:
        /* <DEDUP_REMOVED lines=9> */
.L_x_209:
[----:B------:R-:W-:Y:S05]  /*7160*/  BSYNC B1 ;  /* 0x0000000000017941 */ /* 0x000fea0003800000 */
.L_x_208:
        /* <DEDUP_REMOVED lines=9> */
.L_x_211:
[----:B------:R-:W-:Y:S05]  /*7200*/  BSYNC B1 ;  /* 0x0000000000017941 */ /* 0x000fea0003800000 */
.L_x_210:
        /* <DEDUP_REMOVED lines=9> */
.L_x_213:
[----:B------:R-:W-:Y:S05]  /*72a0*/  BSYNC B1 ;  /* 0x0000000000017941 */ /* 0x000fea0003800000 */
.L_x_212:
        /* <DEDUP_REMOVED lines=9> */
.L_x_215:
[----:B------:R-:W-:Y:S05]  /*7340*/  BSYNC B1 ;  /* 0x0000000000017941 */ /* 0x000fea0003800000 */
.L_x_214:
        /* <DEDUP_REMOVED lines=9> */
.L_x_217:
[----:B------:R-:W-:Y:S05]  /*73e0*/  BSYNC B1 ;  /* 0x0000000000017941 */ /* 0x000fea0003800000 */
.L_x_216:
        /* <DEDUP_REMOVED lines=9> */
.L_x_219:
[----:B------:R-:W-:Y:S05]  /*7480*/  BSYNC B1 ;  /* 0x0000000000017941 */ /* 0x000fea0003800000 */
.L_x_218:
        /* <DEDUP_REMOVED lines=9> */
.L_x_221:
[----:B------:R-:W-:Y:S05]  /*7520*/  BSYNC B1 ;  /* 0x0000000000017941 */ /* 0x000fea0003800000 */
.L_x_220:
        /* <DEDUP_REMOVED lines=9> */
.L_x_223:
[----:B------:R-:W-:Y:S05]  /*75c0*/  BSYNC B1 ;  /* 0x0000000000017941 */ /* 0x000fea0003800000 */
.L_x_222:
        /* <DEDUP_REMOVED lines=9> */
.L_x_225:
[----:B------:R-:W-:Y:S05]  /*7660*/  BSYNC B1 ;  /* 0x0000000000017941 */ /* 0x000fea0003800000 */
.L_x_224:
        /* <DEDUP_REMOVED lines=9> */
.L_x_227:
[----:B------:R-:W-:Y:S05]  /*7700*/  BSYNC B1 ;  /* 0x0000000000017941 */ /* 0x000fea0003800000 */
.L_x_226:
        /* <DEDUP_REMOVED lines=9> */
.L_x_229:
[----:B------:R-:W-:Y:S05]  /*77a0*/  BSYNC B1 ;  /* 0x0000000000017941 */ /* 0x000fea0003800000 */
.L_x_228:
        /* <DEDUP_REMOVED lines=9> */
.L_x_231:
[----:B------:R-:W-:Y:S05]  /*7840*/  BSYNC B1 ;  /* 0x0000000000017941 */ /* 0x000fea0003800000 */
.L_x_230:
        /* <DEDUP_REMOVED lines=9> */
.L_x_233:
[----:B------:R-:W-:Y:S05]  /*78e0*/  BSYNC B1 ;  /* 0x0000000000017941 */ /* 0x000fea0003800000 */
.L_x_232:
        /* <DEDUP_REMOVED lines=9> */
.L_x_235:
[----:B------:R-:W-:Y:S05]  /*7980*/  BSYNC B1 ;  /* 0x0000000000017941 */ /* 0x000fea0003800000 */
.L_x_234:
        /* <DEDUP_REMOVED lines=9> */
.L_x_237:
[----:B------:R-:W-:Y:S05]  /*7a20*/  BSYNC B1 ;  /* 0x0000000000017941 */ /* 0x000fea0003800000 */
.L_x_236:
        /* <DEDUP_REMOVED lines=9> */
.L_x_239:
[----:B------:R-:W-:Y:S05]  /*7ac0*/  BSYNC B1 ;  /* 0x0000000000017941 */ /* 0x000fea0003800000 */
.L_x_238:
        /* <DEDUP_REMOVED lines=9> */
.L_x_241:
[----:B------:R-:W-:Y:S05]  /*7b60*/  BSYNC B1 ;  /* 0x0000000000017941 */ /* 0x000fea0003800000 */
.L_x_240:
        /* <DEDUP_REMOVED lines=9> */
.L_x_243:
[----:B------:R-:W-:Y:S05]  /*7c00*/  BSYNC B1 ;  /* 0x0000000000017941 */ /* 0x000fea0003800000 */
.L_x_242:
        /* <DEDUP_REMOVED lines=9> */
.L_x_245:
[----:B------:R-:W-:Y:S05]  /*7ca0*/  BSYNC B1 ;  /* 0x0000000000017941 */ /* 0x000fea0003800000 */
.L_x_244:
        /* <DEDUP_REMOVED lines=9> */
.L_x_247:
[----:B------:R-:W-:Y:S05]  /*7d40*/  BSYNC B1 ;  /* 0x0000000000017941 */ /* 0x000fea0003800000 */
.L_x_246:
        /* <DEDUP_REMOVED lines=9> */
.L_x_249:
[----:B------:R-:W-:Y:S05]  /*7de0*/  BSYNC B1 ;  /* 0x0000000000017941 */ /* 0x000fea0003800000 */
.L_x_248:
        /* <DEDUP_REMOVED lines=9> */
.L_x_251:
[----:B------:R-:W-:Y:S05]  /*7e80*/  BSYNC B1 ;  /* 0x0000000000017941 */ /* 0x000fea0003800000 */
.L_x_250:
        /* <DEDUP_REMOVED lines=9> */
.L_x_253:
[----:B------:R-:W-:Y:S05]  /*7f20*/  BSYNC B1 ;  /* 0x0000000000017941 */ /* 0x000fea0003800000 */
.L_x_252:
        /* <DEDUP_REMOVED lines=9> */
.L_x_255:
[----:B------:R-:W-:Y:S05]  /*7fc0*/  BSYNC B1 ;  /* 0x0000000000017941 */ /* 0x000fea0003800000 */
.L_x_254:
        /* <DEDUP_REMOVED lines=9> */
.L_x_257:
[----:B------:R-:W-:Y:S05]  /*8060*/  BSYNC B1 ;  /* 0x0000000000017941 */ /* 0x000fea0003800000 */
.L_x_256:
        /* <DEDUP_REMOVED lines=9> */
.L_x_259:
[----:B------:R-:W-:Y:S05]  /*8100*/  BSYNC B1 ;  /* 0x0000000000017941 */ /* 0x000fea0003800000 */
.L_x_258:
        /* <DEDUP_REMOVED lines=9> */
.L_x_261:
[----:B------:R-:W-:Y:S05]  /*81a0*/  BSYNC B1 ;  /* 0x0000000000017941 */ /* 0x000fea0003800000 */
.L_x_260:
        /* <DEDUP_REMOVED lines=9> */
.L_x_263:
[----:B------:R-:W-:Y:S05]  /*8240*/  BSYNC B1 ;  /* 0x0000000000017941 */ /* 0x000fea0003800000 */
.L_x_262:
        /* <DEDUP_REMOVED lines=9> */
.L_x_265:
[----:B------:R-:W-:Y:S05]  /*82e0*/  BSYNC B1 ;  /* 0x0000000000017941 */ /* 0x000fea0003800000 */
.L_x_264:
        /* <DEDUP_REMOVED lines=9> */
.L_x_267:
[----:B------:R-:W-:Y:S05]  /*8380*/  BSYNC B1 ;  /* 0x0000000000017941 */ /* 0x000fea0003800000 */
.L_x_266:
        /* <DEDUP_REMOVED lines=9> */
.L_x_269:
[----:B------:R-:W-:Y:S05]  /*8420*/  BSYNC B1 ;  /* 0x0000000000017941 */ /* 0x000fea0003800000 */
.L_x_268:
        /* <DEDUP_REMOVED lines=9> */
.L_x_271:
[----:B------:R-:W-:Y:S05]  /*84c0*/  BSYNC B1 ;  /* 0x0000000000017941 */ /* 0x000fea0003800000 */
.L_x_270:
        /* <DEDUP_REMOVED lines=9> */
.L_x_273:
[----:B------:R-:W-:Y:S05]  /*8560*/  BSYNC B1 ;  /* 0x0000000000017941 */ /* 0x000fea0003800000 */
.L_x_272:
        /* <DEDUP_REMOVED lines=9> */
.L_x_275:
[----:B------:R-:W-:Y:S05]  /*8600*/  BSYNC B1 ;  /* 0x0000000000017941 */ /* 0x000fea0003800000 */
.L_x_274:
        /* <DEDUP_REMOVED lines=9> */
.L_x_277:
[----:B------:R-:W-:Y:S05]  /*86a0*/  BSYNC B1 ;  /* 0x0000000000017941 */ /* 0x000fea0003800000 */
.L_x_276:
        /* <DEDUP_REMOVED lines=9> */
.L_x_279:
[----:B------:R-:W-:Y:S05]  /*8740*/  BSYNC B1 ;  /* 0x0000000000017941 */ /* 0x000fea0003800000 */
.L_x_278:
        /* <DEDUP_REMOVED lines=9> */
.L_x_281:
[----:B------:R-:W-:Y:S05]  /*87e0*/  BSYNC B1 ;  /* 0x0000000000017941 */ /* 0x000fea0003800000 */
.L_x_280:
[----:B0----5:R-:W-:Y:S01]  /*87f0*/  IMAD.U32 R3, R154, 0x10000, RZ ;  /* 0x000100009a037824 */ /* 0x021fe200078e00ff */
[----:B------:R-:W-:Y:S01]  /*8800*/  ISETP.GT.AND P2, PT, R0, 0x78, P1 ;  /* 0x000000780000780c */ /* 0x000fe20000f44270 */
[----:B------:R-:W-:Y:S02]  /*8810*/  BSSY B1, `(.L_x_282) ;  /* 0x0000007000017945 */ /* 0x000fe40003800000 */
[----:B-1----:R-:W-:-:S04]  /*8820*/  FMUL R4, R3, R156 ;  /* 0x0000009c03047220 */ /* 0x002fc80000400000 */
[----:B------:R-:W-:-:S05]  /*8830*/  FFMA R4, R85, R155, R4 ;  /* 0x0000009b55047223 */ /* 0x000fca0000000004 */
[----:B------:R-:W-:-:S05]  /*8840*/  F2FP.BF16.F32.PACK_AB R4, RZ, R4 ;  /* 0x00000004ff04723e */ /* 0x000fca00000010ff */
[----:B------:R0:W-:Y:S01]  /*8850*/  @P0 STG.E.U16 desc[UR36][R6.64+0xf2], R4 ;  /* 0x0000f20406000986 */ /* 0x0001e2000c101524 */
[----:B------:R-:W-:Y:S05]  /*8860*/  @!P2 BRA `(.L_x_283) ;  /* 0x000000000004a947 */ /* 0x000fea0003800000 */
[----:B------:R1:W5:Y:S02]  /*8870*/  LDG.E.LTC128B.U16 R154, desc[UR36][R10.64+0xf0] ;  /* 0x0000f0240a9a7981 */ /* 0x000364000c1e1520 */
.L_x_283:
[----:B------:R-:W-:Y:S05]  /*8880*/  BSYNC B1 ;  /* 0x0000000000017941 */ /* 0x000fea0003800000 */
.L_x_282:
[----:B-----5:R-:W-:Y:S01]  /*8890*/  IMAD.U32 R3, R154, 0x10000, RZ ;  /* 0x000100009a037824 */ /* 0x020fe200078e00ff */
[----:B------:R-:W-:Y:S01]  /*88a0*/  ISETP.GT.AND P1, PT, R0, 0x79, P1 ;  /* 0x000000790000780c */ /* 0x000fe20000f24270 */
[----:B0-----:R-:W-:Y:S01]  /*88b0*/  @P2 IMAD.MOV.U32 R4, RZ, RZ, R8 ;  /* 0x000000ffff042224 */ /* 0x001fe200078e0008 */
[----:B------:R-:W-:Y:S01]  /*88c0*/  BSSY B1, `(.L_x_284) ;  /* 0x0000008000017945 */ /* 0x000fe20003800000 */
[----:B------:R-:W-:Y:S01]  /*88d0*/  FMUL R3, R3, R156 ;  /* 0x0000009c03037220 */ /* 0x000fe20000400000 */
[----:B------:R-:W-:-:S03]  /*88e0*/  @P2 IMAD.MOV.U32 R5, RZ, RZ, R9 ;  /* 0x000000ffff052224 */ /* 0x000fc600078e0009 */
[----:B------:R-:W-:-:S05]  /*88f0*/  FFMA R3, R86, R155, R3 ;  /* 0x0000009b56037223 */ /* 0x000fca0000000003 */
[----:B------:R-:W-:-:S05]  /*8900*/  F2FP.BF16.F32.PACK_AB R3, RZ, R3 ;  /* 0x00000003ff03723e */ /* 0x000fca00000010ff */
[----:B------:R0:W-:Y:S01]  /*8910*/  @P2 STG.E.U16 desc[UR36][R4.64+0xf0], R3 ;  /* 0x0000f00304002986 */ /* 0x0001e2000c101524 */
[----:B------:R-:W-:Y:S05]  /*8920*/  @!P1 BRA `(.L_x_285) ;  /* 0x0000000000049947 */ /* 0x000fea0003800000 */
[----:B------:R0:W5:Y:S02]  /*8930*/  LDG.E.LTC128B.U16 R154, desc[UR36][R10.64+0xf2] ;  /* 0x0000f2240a9a7981 */ /* 0x000164000c1e1520 */
.L_x_285:
[----:B------:R-:W-:Y:S05]  /*8940*/  BSYNC B1 ;  /* 0x0000000000017941 */ /* 0x000fea0003800000 */
.L_x_284:
[----:B------:R-:W-:Y:S05]  /*8950*/  @!P1 BRA `(.L_x_286) ;  /* 0x00000024004c9947 */ /* 0x000fea0003800000 */
[----:B0----5:R-:W-:-:S05]  /*8960*/  SHF.L.U32 R3, R154, 0x10, RZ ;  /* 0x000000109a037819 */ /* 0x021fca00000006ff */
[----:B------:R-:W-:-:S04]  /*8970*/  FMUL R0, R3, R156 ;  /* 0x0000009c03007220 */ /* 0x000fc80000400000 */
[----:B------:R-:W-:-:S05]  /*8980*/  FFMA R0, R87, R155, R0 ;  /* 0x0000009b57007223 */ /* 0x000fca0000000000 */
[----:B------:R-:W-:-:S05]  /*8990*/  F2FP.BF16.F32.PACK_AB R0, RZ, R0 ;  /* 0x00000000ff00723e */ /* 0x000fca00000010ff */
[----:B------:R0:W-:Y:S01]  /*89a0*/  STG.E.U16 desc[UR36][R8.64+0xf2], R0 ;  /* 0x0000f20008007986 */ /* 0x0001e2000c101524 */
[----:B------:R-:W-:Y:S05]  /*89b0*/  BRA `(.L_x_286) ;  /* 0x0000002400347947 */ /* 0x000fea0003800000 */
.L_x_35:
[----:B------:R-:W-:Y:S01]  /*89c0*/  ULDC.64 UR4, c[0x0][0x5c0] ;  /* 0x0001700000047ab9 */ /* 0x000fe20000000a00 */
[-C--:B------:R-:W-:Y:S01]  /*89d0*/  FMUL R88, R88, R155.reuse ;  /* 0x0000009b58587220 */ /* 0x080fe20000400000 */
[----:B------:R-:W-:Y:S01]  /*89e0*/  LEA R6, P0, R168, UR4, 0x1 ;  /* 0x00000004a8067c11 */ /* 0x000fe2000f8008ff */
[----:B------:R-:W-:Y:S01]  /*89f0*/  IMAD.SHL.U32 R11, R4, 0x10, RZ ;  /* 0x00000010040b7824 */ /* 0x000fe200078e00ff */
[----:B------:R-:W-:Y:S01]  /*8a00*/  ISETP.GT.AND P2, PT, R0, 0x1, P3 ;  /* 0x000000010000780c */ /* 0x000fe20001f44270 */
[-C--:B------:R-:W-:Y:S01]  /*8a10*/  FMUL R89, R89, R155.reuse ;  /* 0x0000009b59597220 */ /* 0x080fe20000400000 */
[----:B------:R-:W-:Y:S01]  /*8a20*/  LEA.HI.X R7, R168, UR5, R167, 0x1, P0 ;  /* 0x00000005a8077c11 */ /* 0x000fe200080f0ca7 */
[-C--:B------:R-:W-:Y:S01]  /*8a30*/  FMUL R90, R90, R155.reuse ;  /* 0x0000009b5a5a7220 */ /* 0x080fe20000400000 */
[----:B------:R-:W-:Y:S01]  /*8a40*/  ISETP.GT.AND P0, PT, R3, 0x8, PT ;  /* 0x000000080300780c */ /* 0x000fe20003f04270 */
[-C--:B------:R-:W-:Y:S01]  /*8a50*/  FMUL R91, R91, R155.reuse ;  /* 0x0000009b5b5b7220 */ /* 0x080fe20000400000 */
[----:B------:R-:W-:Y:S01]  /*8a60*/  F2FP.BF16.F32.PACK_AB R88, RZ, R88 ;  /* 0x00000058ff58723e */ /* 0x000fe200000010ff */
[-C--:B------:R-:W-:Y:S01]  /*8a70*/  FMUL R92, R92, R155.reuse ;  /* 0x0000009b5c5c7220 */ /* 0x080fe20000400000 */
[----:B------:R-:W-:Y:S01]  /*8a80*/  ISETP.GT.AND P4, PT, R0, RZ, P0 ;  /* 0x000000ff0000720c */ /* 0x000fe20000784270 */
[-C--:B------:R-:W-:Y:S01]  /*8a90*/  FMUL R93, R93, R155.reuse ;  /* 0x0000009b5d5d7220 */ /* 0x080fe20000400000 */
[----:B------:R-:W-:Y:S01]  /*8aa0*/  SHF.L.U64.HI R9, R4, 0x4, R5 ;  /* 0x0000000404097819 */ /* 0x000fe20000010205 */
[----:B------:R-:W-:Y:S01]  /*8ab0*/  @P1 STG.E.U16 desc[UR36][R6.64], R88 ;  /* 0x0000005806001986 */ /* 0x000fe2000c101524 */
[----:B------:R-:W-:Y:S01]  /*8ac0*/  IADD3 R12, P5, R11, R6, RZ ;  /* 0x000000060b0c7210 */ /* 0x000fe20007fbe0ff */
[-C--:B------:R-:W-:Y:S01]  /*8ad0*/  FMUL R94, R94, R155.reuse ;  /* 0x0000009b5e5e7220 */ /* 0x080fe20000400000 */
[----:B------:R-:W-:Y:S01]  /*8ae0*/  ISETP.GT.AND P1, PT, R0, 0x1, P0 ;  /* 0x000000010000780c */ /* 0x000fe20000724270 */
[----:B------:R-:W-:Y:S01]  /*8af0*/  FMUL R95, R95, R155 ;  /* 0x0000009b5f5f7220 */ /* 0x000fe20000400000 */
[----:B------:R-:W-:Y:S01]  /*8b00*/  F2FP.BF16.F32.PACK_AB R89, RZ, R89 ;  /* 0x00000059ff59723e */ /* 0x000fe200000010ff */
[----:B------:R-:W-:Y:S01]  /*8b10*/  IMAD.X R13, R9, 0x1, R7, P5 ;  /* 0x00000001090d7824 */ /* 0x000fe200028e0607 */
[----:B------:R-:W-:Y:S01]  /*8b20*/  F2FP.BF16.F32.PACK_AB R90, RZ, R90 ;  /* 0x0000005aff5a723e */ /* 0x000fe200000010ff */
[----:B------:R-:W-:Y:S01]  /*8b30*/  FMUL R96, R96, R155 ;  /* 0x0000009b60607220 */ /* 0x000fe20000400000 */
[----:B------:R-:W-:Y:S01]  /*8b40*/  F2FP.BF16.F32.PACK_AB R91, RZ, R91 ;  /* 0x0000005bff5b723e */ /* 0x000fe200000010ff */
[----:B------:R-:W-:Y:S01]  /*8b50*/  @P2 STG.E.U16 desc[UR36][R6.64+0x2], R89 ;  /* 0x0000025906002986 */ /* 0x000fe2000c101524 */
[C---:B------:R-:W-:Y:S01]  /*8b60*/  ISETP.GT.AND P5, PT, R0.reuse, 0x9, P3 ;  /* 0x000000090000780c */ /* 0x040fe20001fa4270 */
[-C--:B------:R-:W-:Y:S01]  /*8b70*/  FMUL R97, R97, R155.reuse ;  /* 0x0000009b61617220 */ /* 0x080fe20000400000 */
[C---:B------:R-:W-:Y:S01]  /*8b80*/  ISETP.GT.AND P2, PT, R0.reuse, 0x8, P0 ;  /* 0x000000080000780c */ /* 0x040fe20000744270 */
[----:B------:R-:W-:Y:S01]  /*8b90*/  @P4 STG.E.U16 desc[UR36][R12.64], R90 ;  /* 0x0000005a0c004986 */ /* 0x000fe2000c101524 */
[----:B------:R-:W-:Y:S01]  /*8ba0*/  ISETP.GT.AND P4, PT, R0, 0x8, P3 ;  /* 0x000000080000780c */ /* 0x000fe20001f84270 */
[-C--:B------:R-:W-:Y:S01]  /*8bb0*/  FMUL R98, R98, R155.reuse ;  /* 0x0000009b62627220 */ /* 0x080fe20000400000 */
[----:B------:R-:W-:Y:S01]  /*8bc0*/  F2FP.BF16.F32.PACK_AB R92, RZ, R92 ;  /* 0x0000005cff5c723e */ /* 0x000fe200000010ff */
[----:B------:R-:W-:Y:S01]  /*8bd0*/  @P1 STG.E.U16 desc[UR36][R12.64+0x2], R91 ;  /* 0x0000025b0c001986 */ /* 0x000fe2000c101524 */
[----:B------:R-:W-:Y:S01]  /*8be0*/  ISETP.GT.AND P1, PT, R0, 0x9, P0 ;  /* 0x000000090000780c */ /* 0x000fe20000724270 */
[----:B------:R-:W-:Y:S01]  /*8bf0*/  FMUL R99, R99, R155 ;  /* 0x0000009b63637220 */ /* 0x000fe20000400000 */
[----:B------:R-:W-:Y:S01]  /*8c00*/  F2FP.BF16.F32.PACK_AB R93, RZ, R93 ;  /* 0x0000005dff5d723e */ /* 0x000fe200000010ff */
[-C--:B------:R-:W-:Y:S01]  /*8c10*/  FMUL R100, R100, R155.reuse ;  /* 0x0000009b64647220 */ /* 0x080fe20000400000 */
[----:B------:R-:W-:Y:S01]  /*8c20*/  F2FP.BF16.F32.PACK_AB R94, RZ, R94 ;  /* 0x0000005eff5e723e */ /* 0x000fe200000010ff */
[----:B------:R-:W-:Y:S01]  /*8c30*/  FMUL R101, R101, R155 ;  /* 0x0000009b65657220 */ /* 0x000fe20000400000 */
[----:B------:R-:W-:Y:S01]  /*8c40*/  F2FP.BF16.F32.PACK_AB R95, RZ, R95 ;  /* 0x0000005fff5f723e */ /* 0x000fe200000010ff */
[-C--:B------:R-:W-:Y:S01]  /*8c50*/  FMUL R102, R102, R155.reuse ;  /* 0x0000009b66667220 */ /* 0x080fe20000400000 */
[----:B------:R-:W-:Y:S01]  /*8c60*/  F2FP.BF16.F32.PACK_AB R96, RZ, R96 ;  /* 0x00000060ff60723e */ /* 0x000fe200000010ff */
[----:B------:R-:W-:Y:S01]  /*8c70*/  @P4 STG.E.U16 desc[UR36][R6.64+0x10], R92 ;  /* 0x0000105c06004986 */ /* 0x000fe2000c101524 */
[C---:B------:R-:W-:Y:S01]  /*8c80*/  ISETP.GT.AND P4, PT, R0.reuse, 0x10, P3 ;  /* 0x000000100000780c */ /* 0x040fe20001f84270 */
[----:B------:R-:W-:Y:S01]  /*8c90*/  FMUL R103, R103, R155 ;  /* 0x0000009b67677220 */ /* 0x000fe20000400000 */
[----:B------:R-:W-:Y:S01]  /*8ca0*/  F2FP.BF16.F32.PACK_AB R97, RZ, R97 ;  /* 0x00000061ff61723e */ /* 0x000fe200000010ff */
[----:B------:R-:W-:Y:S01]  /*8cb0*/  @P5 STG.E.U16 desc[UR36][R6.64+0x12], R93 ;  /* 0x0000125d06005986 */ /* 0x000fe2000c101524 */
[----:B------:R-:W-:Y:S01]  /*8cc0*/  ISETP.GT.AND P5, PT, R0, 0x11, P0 ;  /* 0x000000110000780c */ /* 0x000fe200007a4270 */
        /* <DEDUP_REMOVED lines=74> */
[----:B------:R-:W-:Y:S01]  /*9170*/  FMUL R125, R125, R155 ;  /* 0x0000009b7d7d7220 */ /* 0x000fe20000400000 */
[----:B------:R-:W-:Y:S01]  /*9180*/  F2FP.BF16.F32.PACK_AB R119, RZ, R119 ;  /* 0x00000077ff77723e */ /* 0x000fe200000010ff */
[-C--:B------:R-:W-:Y:S01]  /*9190*/  FMUL R126, R126, R155.reuse ;  /* 0x0000009b7e7e7220 */ /* 0x080fe20000400000 */
[----:B------:R-:W-:Y:S01]  /*91a0*/  F2FP.BF16.F32.PACK_AB R120, RZ, R120 ;  /* 0x00000078ff78723e */ /* 0x000fe200000010ff */
        /* <DEDUP_REMOVED lines=66> */
[----:B------:R-:W-:Y:S01]  /*95d0*/  IMAD.SHL.U32 R23, R4, 0x100, RZ ;  /* 0x0000010004177824 */ /* 0x000fe200078e00ff */
[----:B------:R-:W-:Y:S01]  /*95e0*/  F2FP.BF16.F32.PACK_AB R140, RZ, R140 ;  /* 0x0000008cff8c723e */ /* 0x000fe200000010ff */
[----:B------:R-:W-:Y:S01]  /*95f0*/  @P1 STG.E.U16 desc[UR36][R6.64+0x90], R124 ;  /* 0x0000907c06001986 */ /* 0x000fe2000c101524 */
[----:B------:R-:W-:Y:S01]  /*9600*/  ISETP.GT.AND P1, PT, R0, 0x50, P3 ;  /* 0x000000500000780c */ /* 0x000fe20001f24270 */
[----:B------:R-:W-:Y:S01]  /*9610*/  FMUL R146, R146, R155 ;  /* 0x0000009b92927220 */ /* 0x000fe20000400000 */
[----:B------:R-:W-:Y:S01]  /*9620*/  F2FP.BF16.F32.PACK_AB R141, RZ, R141 ;  /* 0x0000008dff8d723e */ /* 0x000fe200000010ff */
[----:B------:R-:W-:Y:S01]  /*9630*/  @P2 STG.E.U16 desc[UR36][R6.64+0x92], R125 ;  /* 0x0000927d06002986 */ /* 0x000fe2000c101524 */
[C---:B------:R-:W-:Y:S01]  /*9640*/  ISETP.GT.AND P2, PT, R0.reuse, 0x51, P3 ;  /* 0x000000510000780c */ /* 0x040fe20001f44270 */
[-C--:B------:R-:W-:Y:S01]  /*9650*/  FMUL R147, R147, R155.reuse ;  /* 0x0000009b93937220 */ /* 0x080fe20000400000 */
        /* <DEDUP_REMOVED lines=11> */
[-C--:B------:R-:W-:Y:S01]  /*9710*/  FMUL R150, R150, R155.reuse ;  /* 0x0000009b96967220 */ /* 0x080fe20000400000 */
[----:B------:R-:W-:Y:S01]  /*9720*/  SHF.L.U64.HI R21, R4, 0x8, R5 ;  /* 0x0000000804157819 */ /* 0x000fe20000010205 */
[----:B------:R-:W-:Y:S01]  /*9730*/  @P2 STG.E.U16 desc[UR36][R6.64+0xa2], R129 ;  /* 0x0000a28106002986 */ /* 0x000fe2000c101524 */
[C---:B------:R-:W-:Y:S01]  /*9740*/  ISETP.GT.AND P2, PT, R0.reuse, 0x59, P3 ;  /* 0x000000590000780c */ /* 0x040fe20001f44270 */
        /* <DEDUP_REMOVED lines=58> */
[----:B------:R-:W-:Y:S01]  /*9af0*/  @P2 STG.E.U16 desc[UR36][R12.64+0xd0], R142 ;  /* 0x0000d08e0c002986 */ /* 0x000fe2000c101524 */
[----:B------:R-:W-:Y:S01]  /*9b00*/  F2FP.BF16.F32.PACK_AB R34, RZ, R34 ;  /* 0x00000022ff22723e */ /* 0x000fe200000010ff */
[----:B------:R-:W-:Y:S01]  /*9b10*/  FMUL R40, R40, R155 ;  /* 0x0000009b28287220 */ /* 0x000fe20000400000 */
[----:B------:R-:W-:Y:S01]  /*9b20*/  F2FP.BF16.F32.PACK_AB R35, RZ, R35 ;  /* 0x00000023ff23723e */ /* 0x000fe200000010ff */
        /* <DEDUP_REMOVED lines=8> */
[----:B------:R-:W-:Y:S01]  /*9bb0*/  @P1 IMAD.MOV.U32 R4, RZ, RZ, R6 ;  /* 0x000000ffff041224 */ /* 0x000fe200078e0006 */
[----:B------:R-:W-:Y:S01]  /*9bc0*/  F2FP.BF16.F32.PACK_AB R38, RZ, R38 ;  /* 0x00000026ff26723e */ /* 0x000fe200000010ff */
[----:B------:R-:W-:Y:S01]  /*9bd0*/  @P1 IMAD.MOV.U32 R5, RZ, RZ, R7 ;  /* 0x000000ffff051224 */ /* 0x000fe200078e0007 */
[----:B------:R-:W-:Y:S01]  /*9be0*/  F2FP.BF16.F32.PACK_AB R39, RZ, R39 ;  /* 0x00000027ff27723e */ /* 0x000fe200000010ff */
[-C--:B------:R-:W-:Y:S01]  /*9bf0*/  FMUL R43, R43, R155.reuse ;  /* 0x0000009b2b2b7220 */ /* 0x080fe20000400000 */
[----:B------:R-:W-:Y:S01]  /*9c00*/  F2FP.BF16.F32.PACK_AB R40, RZ, R40 ;  /* 0x00000028ff28723e */ /* 0x000fe200000010ff */
[-C--:B------:R-:W-:Y:S01]  /*9c10*/  FMUL R44, R44, R155.reuse ;  /* 0x0000009b2c2c7220 */ /* 0x080fe20000400000 */
[----:B------:R0:W-:Y:S01]  /*9c20*/  @P1 STG.E.U16 desc[UR36][R4.64+0xe2], R145 ;  /* 0x0000e29104001986 */ /* 0x0001e2000c101524 */
[----:B------:R-:W-:Y:S01]  /*9c30*/  IADD3 R14, P1, P2, R11, R6, R23 ;  /* 0x000000060b0e7210 */ /* 0x000fe20007a3e017 */
[----:B------:R-:W-:Y:S01]  /*9c40*/  FMUL R45, R45, R155 ;  /* 0x0000009b2d2d7220 */ /* 0x000fe20000400000 */
[----:B------:R-:W-:Y:S01]  /*9c50*/  F2FP.BF16.F32.PACK_AB R41, RZ, R41 ;  /* 0x00000029ff29723e */ /* 0x000fe200000010ff */
[----:B------:R-:W-:Y:S01]  /*9c60*/  FMUL R46, R46, R155 ;  /* 0x0000009b2e2e7220 */ /* 0x000fe20000400000 */
[----:B------:R-:W-:Y:S01]  /*9c70*/  IADD3.X R15, R9, R7, R21, P1, P2 ;  /* 0x00000007090f7210 */ /* 0x000fe20000fe4415 */
[-C--:B------:R-:W-:Y:S01]  /*9c80*/  FMUL R47, R47, R155.reuse ;  /* 0x0000009b2f2f7220 */ /* 0x080fe20000400000 */
[C---:B------:R-:W-:Y:S01]  /*9c90*/  ISETP.GT.AND P1, PT, R3.reuse, 0x80, PT ;  /* 0x000000800300780c */ /* 0x040fe20003f24270 */
[-C--:B------:R-:W-:Y:S01]  /*9ca0*/  FMUL R48, R48, R155.reuse ;  /* 0x0000009b30307220 */ /* 0x080fe20000400000 */
[----:B------:R-:W-:Y:S01]  /*9cb0*/  ISETP.GT.AND P2, PT, R3, 0x88, PT ;  /* 0x000000880300780c */ /* 0x000fe20003f44270 */
[----:B------:R-:W-:Y:S01]  /*9cc0*/  FMUL R49, R49, R155 ;  /* 0x0000009b31317220 */ /* 0x000fe20000400000 */
[----:B------:R-:W-:Y:S01]  /*9cd0*/  F2FP.BF16.F32.PACK_AB R42, RZ, R42 ;  /* 0x0000002aff2a723e */ /* 0x000fe200000010ff */
[----:B0-----:R-:W-:Y:S01]  /*9ce0*/  @P5 IMAD.MOV.U32 R4, RZ, RZ, R12 ;  /* 0x000000ffff045224 */ /* 0x001fe200078e000c */
[----:B------:R-:W-:Y:S01]  /*9cf0*/  F2FP.BF16.F32.PACK_AB R43, RZ, R43 ;  /* 0x0000002bff2b723e */ /* 0x000fe200000010ff */
[----:B------:R-:W-:Y:S01]  /*9d00*/  @P5 IMAD.MOV.U32 R5, RZ, RZ, R13 ;  /* 0x000000ffff055224 */ /* 0x000fe200078e000d */
[----:B------:R-:W-:Y:S01]  /*9d10*/  F2FP.BF16.F32.PACK_AB R44, RZ, R44 ;  /* 0x0000002cff2c723e */ /* 0x000fe200000010ff */
[----:B------:R-:W-:Y:S01]  /*9d20*/  FMUL R50, R50, R155 ;  /* 0x0000009b32327220 */ /* 0x000fe20000400000 */
[----:B------:R-:W-:Y:S01]  /*9d30*/  F2FP.BF16.F32.PACK_AB R45, RZ, R45 ;  /* 0x0000002dff2d723e */ /* 0x000fe200000010ff */
[-C--:B------:R-:W-:Y:S01]  /*9d40*/  FMUL R51, R51, R155.reuse ;  /* 0x0000009b33337220 */ /* 0x080fe20000400000 */
[----:B------:R0:W-:Y:S01]  /*9d50*/  @P5 STG.E.U16 desc[UR36][R4.64+0xe0], R146 ;  /* 0x0000e09204005986 */ /* 0x0001e2000c101524 */
[----:B------:R-:W-:Y:S01]  /*9d60*/  ISETP.GT.AND P5, PT, R0, 0x78, P3 ;  /* 0x000000780000780c */ /* 0x000fe20001fa4270 */
[-C--:B------:R-:W-:Y:S01]  /*9d70*/  FMUL R52, R52, R155.reuse ;  /* 0x0000009b34347220 */ /* 0x080fe20000400000 */
[C---:B------:R-:W-:Y:S01]  /*9d80*/  ISETP.GT.AND P3, PT, R0.reuse, 0x79, P3 ;  /* 0x000000790000780c */ /* 0x040fe20001f64270 */
[----:B------:R-:W-:Y:S01]  /*9d90*/  @P4 STG.E.U16 desc[UR36][R12.64+0xe2], R147 ;  /* 0x0000e2930c004986 */ /* 0x000fe2000c101524 */
[C---:B------:R-:W-:Y:S01]  /*9da0*/  ISETP.GT.AND P4, PT, R0.reuse, 0x78, P0 ;  /* 0x000000780000780c */ /* 0x040fe20000784270 */
[-C--:B------:R-:W-:Y:S01]  /*9db0*/  FMUL R53, R53, R155.reuse ;  /* 0x0000009b35357220 */ /* 0x080fe20000400000 */
[----:B------:R-:W-:Y:S01]  /*9dc0*/  ISETP.GT.AND P0, PT, R0, 0x79, P0 ;  /* 0x000000790000780c */ /* 0x000fe20000704270 */
[-C--:B------:R-:W-:Y:S01]  /*9dd0*/  FMUL R54, R54, R155.reuse ;  /* 0x0000009b36367220 */ /* 0x080fe20000400000 */
[----:B------:R-:W-:Y:S01]  /*9de0*/  F2FP.BF16.F32.PACK_AB R46, RZ, R46 ;  /* 0x0000002eff2e723e */ /* 0x000fe200000010ff */
[----:B------:R-:W-:Y:S01]  /*9df0*/  FMUL R55, R55, R155 ;  /* 0x0000009b37377220 */ /* 0x000fe20000400000 */
[----:B------:R-:W-:Y:S01]  /*9e00*/  F2FP.BF16.F32.PACK_AB R47, RZ, R47 ;  /* 0x0000002fff2f723e */ /* 0x000fe200000010ff */
[-C--:B------:R-:W-:Y:S01]  /*9e10*/  FMUL R56, R56, R155.reuse ;  /* 0x0000009b38387220 */ /* 0x080fe20000400000 */
[----:B------:R-:W-:Y:S01]  /*9e20*/  F2FP.BF16.F32.PACK_AB R48, RZ, R48 ;  /* 0x00000030ff30723e */ /* 0x000fe200000010ff */
[----:B------:R-:W-:Y:S01]  /*9e30*/  @P5 STG.E.U16 desc[UR36][R6.64+0xf0], R148 ;  /* 0x0000f09406005986 */ /* 0x000fe2000c101524 */
[----:B0-----:R-:W-:Y:S01]  /*9e40*/  IADD3 R4, P5, R23, R6, RZ ;  /* 0x0000000617047210 */ /* 0x001fe20007fbe0ff */
[----:B------:R-:W-:Y:S01]  /*9e50*/  FMUL R57, R57, R155 ;  /* 0x0000009b39397220 */ /* 0x000fe20000400000 */
[----:B------:R-:W-:Y:S01]  /*9e60*/  F2FP.BF16.F32.PACK_AB R49, RZ, R49 ;  /* 0x00000031ff31723e */ /* 0x000fe200000010ff */
[----:B------:R0:W-:Y:S01]  /*9e70*/  @P3 STG.E.U16 desc[UR36][R6.64+0xf2], R149 ;  /* 0x0000f29506003986 */ /* 0x0001e2000c101524 */
[C---:B------:R-:W-:Y:S01]  /*9e80*/  ISETP.GT.AND P3, PT, R0.reuse, RZ, P1 ;  /* 0x000000ff0000720c */ /* 0x040fe20000f64270 */
[----:B------:R-:W-:Y:S01]  /*9e90*/  IMAD.X R5, R21, 0x1, R7, P5 ;  /* 0x0000000115057824 */ /* 0x000fe200028e0607 */
[C---:B------:R-:W-:Y:S01]  /*9ea0*/  ISETP.GT.AND P5, PT, R0.reuse, RZ, P2 ;  /* 0x000000ff0000720c */ /* 0x040fe200017a4270 */
        /* <DEDUP_REMOVED lines=11> */
[-C--:B0-----:R-:W-:Y:S01]  /*9f60*/  IADD3 R6, P3, R11, R4.reuse, RZ ;  /* 0x000000040b067210 */ /* 0x081fe20007f7e0ff */
[----:B------:R-:W-:Y:S01]  /*9f70*/  FMUL R61, R61, R155 ;  /* 0x0000009b3d3d7220 */ /* 0x000fe20000400000 */
[----:B------:R-:W-:Y:S01]  /*9f80*/  F2FP.BF16.F32.PACK_AB R53, RZ, R53 ;  /* 0x00000035ff35723e */ /* 0x000fe200000010ff */
[----:B------:R-:W-:Y:S01]  /*9f90*/  @P4 STG.E.U16 desc[UR36][R4.64+0x2], R25 ;  /* 0x0000021904004986 */ /* 0x000fe2000c101524 */
[----:B------:R-:W-:Y:S01]  /*9fa0*/  IADD3 R10, P4, R11, R4, RZ ;  /* 0x000000040b0a7210 */ /* 0x000fe20007f9e0ff */
[C-C-:B------:R-:W-:Y:S01]  /*9fb0*/  IMAD.X R7, R9.reuse, 0x1, R5.reuse, P3 ;  /* 0x0000000109077824 */ /* 0x140fe200018e0605 */
[----:B------:R-:W-:Y:S01]  /*9fc0*/  ISETP.GT.AND P3, PT, R0, 0x9, P2 ;  /* 0x000000090000780c */ /* 0x000fe20001764270 */
[-C--:B------:R-:W-:Y:S01]  /*9fd0*/  FMUL R62, R62, R155.reuse ;  /* 0x0000009b3e3e7220 */ /* 0x080fe20000400000 */
[----:B------:R-:W-:Y:S01]  /*9fe0*/  F2FP.BF16.F32.PACK_AB R54, RZ, R54 ;  /* 0x00000036ff36723e */ /* 0x000fe200000010ff */
[----:B------:R-:W-:Y:S01]  /*9ff0*/  IMAD.X R11, R9, 0x1, R5, P4 ;  /* 0x00000001090b7824 */ /* 0x000fe200020e0605 */
[----:B------:R-:W-:Y:S01]  /*a000*/  ISETP.GT.AND P4, PT, R0, 0x8, P1 ;  /* 0x000000080000780c */ /* 0x000fe20000f84270 */
[----:B------:R-:W-:Y:S01]  /*a010*/  FMUL R63, R63, R155 ;  /* 0x0000009b3f3f7220 */ /* 0x000fe20000400000 */
[----:B------:R-:W-:Y:S01]  /*a020*/  F2FP.BF16.F32.PACK_AB R55, RZ, R55 ;  /* 0x00000037ff37723e */ /* 0x000fe200000010ff */
[-C--:B------:R-:W-:Y:S01]  /*a030*/  FMUL R64, R64, R155.reuse ;  /* 0x0000009b40407220 */ /* 0x080fe20000400000 */
        /* <DEDUP_REMOVED lines=8> */
[-C--:B------:R-:W-:Y:S01]  /*a0c0*/  FMUL R67, R67, R155.reuse ;  /* 0x0000009b43437220 */ /* 0x080fe20000400000 */
[----:B------:R-:W-:Y:S01]  /*a0d0*/  @P4 STG.E.U16 desc[UR36][R4.64+0x10], R28 ;  /* 0x0000101c04004986 */ /* 0x000fe2000c101524 */
[----:B------:R-:W-:Y:S01]  /*a0e0*/  ISETP.GT.AND P4, PT, R0, 0x10, P1 ;  /* 0x000000100000780c */ /* 0x000fe20000f84270 */
[-C--:B------:R-:W-:Y:S01]  /*a0f0*/  FMUL R68, R68, R155.reuse ;  /* 0x0000009b44447220 */ /* 0x080fe20000400000 */
[----:B------:R-:W-:Y:S01]  /*a100*/  F2FP.BF16.F32.PACK_AB R58, RZ, R58 ;  /* 0x0000003aff3a723e */ /* 0x000fe200000010ff */
[-C--:B------:R-:W-:Y:S01]  /*a110*/  FMUL R69, R69, R155.reuse ;  /* 0x0000009b45457220 */ /* 0x080fe20000400000 */
[----:B------:R-:W-:Y:S01]  /*a120*/  @P5 STG.E.U16 desc[UR36][R4.64+0x12], R29 ;  /* 0x0000121d04005986 */ /* 0x000fe2000c101524 */
[----:B------:R-:W-:Y:S01]  /*a130*/  ISETP.GT.AND P5, PT, R0, 0x11, P1 ;  /* 0x000000110000780c */ /* 0x000fe20000fa4270 */
[----:B------:R-:W-:Y:S01]  /*a140*/  FMUL R70, R70, R155 ;  /* 0x0000009b46467220 */ /* 0x000fe20000400000 */
[----:B------:R-:W-:Y:S01]  /*a150*/  F2FP.BF16.F32.PACK_AB R59, RZ, R59 ;  /* 0x0000003bff3b723e */ /* 0x000fe200000010ff */
[----:B------:R0:W-:Y:S01]  /*a160*/  @P0 STG.E.U16 desc[UR36][R6.64+0x10], R30 ;  /* 0x0000101e06000986 */ /* 0x0001e2000c101524 */
        /* <DEDUP_REMOVED lines=13> */
[--C-:B0-----:R-:W-:Y:S01]  /*a240*/  @P0 IMAD.MOV.U32 R7, RZ, RZ, R15.reuse ;  /* 0x000000ffff070224 */ /* 0x101fe200078e000f */
[----:B------:R-:W-:Y:S01]  /*a250*/  @P0 MOV R6, R14 ;  /* 0x0000000e00060202 */ /* 0x000fe20000000f00 */
[----:B------:R-:W-:Y:S01]  /*a260*/  FMUL R74, R74, R155 ;  /* 0x0000009b4a4a7220 */ /* 0x000fe20000400000 */
[----:B------:R-:W-:Y:S01]  /*a270*/  F2FP.BF16.F32.PACK_AB R63, RZ, R63 ;  /* 0x0000003fff3f723e */ /* 0x000fe200000010ff */
[-C--:B------:R-:W-:Y:S01]  /*a280*/  FMUL R75, R75, R155.reuse ;  /* 0x0000009b4b4b7220 */ /* 0x080fe20000400000 */
[----:B------:R-:W-:Y:S01]  /*a290*/  F2FP.BF16.F32.PACK_AB R64, RZ, R64 ;  /* 0x00000040ff40723e */ /* 0x000fe200000010ff */
[----:B------:R0:W-:Y:S01]  /*a2a0*/  @P0 STG.E.U16 desc[UR36][R6.64+0x20], R34 ;  /* 0x0000202206000986 */ /* 0x0001e2000c101524 */
        /* <DEDUP_REMOVED lines=11> */
[--C-:B0-----:R-:W-:Y:S01]  /*a360*/  @P3 IMAD.MOV.U32 R6, RZ, RZ, R14.reuse ;  /* 0x000000ffff063224 */ /* 0x101fe200078e000e */
[----:B------:R-:W-:Y:S01]  /*a370*/  F2FP.BF16.F32.PACK_AB R70, RZ, R70 ;  /* 0x00000046ff46723e */ /* 0x000fe200000010ff */
[--C-:B------:R-:W-:Y:S01]  /*a380*/  @P3 IMAD.MOV.U32 R7, RZ, RZ, R15.reuse ;  /* 0x000000ffff073224 */ /* 0x100fe200078e000f */
[----:B------:R-:W-:Y:S01]  /*a390*/  F2FP.BF16.F32.PACK_AB R71, RZ, R71 ;  /* 0x00000047ff47723e */ /* 0x000fe200000010ff */
[-C--:B------:R-:W-:Y:S01]  /*a3a0*/  FMUL R81, R81, R155.reuse ;  /* 0x0000009b51517220 */ /* 0x080fe20000400000 */
[----:B------:R-:W-:Y:S01]  /*a3b0*/  F2FP.BF16.F32.PACK_AB R72, RZ, R72 ;  /* 0x00000048ff48723e */ /* 0x000fe200000010ff */
[-C--:B------:R-:W-:Y:S01]  /*a3c0*/  FMUL R82, R82, R155.reuse ;  /* 0x0000009b52527220 */ /* 0x080fe20000400000 */
[----:B------:R0:W-:Y:S01]  /*a3d0*/  @P3 STG.E.U16 desc[UR36][R6.64+0x22], R35 ;  /* 0x0000222306003986 */ /* 0x0001e2000c101524 */
        /* <DEDUP_REMOVED lines=11> */
[----:B0-----:R-:W-:Y:S01]  /*a490*/  @P0 IMAD.MOV.U32 R6, RZ, RZ, R14 ;  /* 0x000000ffff060224 */ /* 0x001fe200078e000e */
[----:B------:R-:W-:Y:S01]  /*a4a0*/  F2FP.BF16.F32.PACK_AB R76, RZ, R76 ;  /* 0x0000004cff4c723e */ /* 0x000fe200000010ff */
[----:B------:R-:W-:Y:S01]  /*a4b0*/  @P0 IMAD.MOV.U32 R7, RZ, RZ, R15 ;  /* 0x000000ffff070224 */ /* 0x000fe200078e000f */
[----:B------:R-:W-:Y:S01]  /*a4c0*/  F2FP.BF16.F32.PACK_AB R77, RZ, R77 ;  /* 0x0000004dff4d723e */ /* 0x000fe200000010ff */
[-C--:B------:R-:W-:Y:S01]  /*a4d0*/  FMUL R86, R86, R155.reuse ;  /* 0x0000009b56567220 */ /* 0x080fe20000400000 */
[----:B------:R-:W-:Y:S01]  /*a4e0*/  F2FP.BF16.F32.PACK_AB R78, RZ, R78 ;  /* 0x0000004eff4e723e */ /* 0x000fe200000010ff */
[----:B------:R-:W-:Y:S01]  /*a4f0*/  FMUL R87, R87, R155 ;  /* 0x0000009b57577220 */ /* 0x000fe20000400000 */
[----:B------:R0:W-:Y:S01]  /*a500*/  @P0 STG.E.U16 desc[UR36][R6.64+0x30], R38 ;  /* 0x0000302606000986 */ /* 0x0001e2000c101524 */
[----:B------:R-:W-:-:S02]  /*a510*/  ISETP.GT.AND P0, PT, R0, 0x20, P2 ;  /* 0x000000200000780c */ /* 0x000fc40001704270 */
[----:B------:R-:W-:Y:S02]  /*a520*/  F2FP.BF16.F32.PACK_AB R79, RZ, R79 ;  /* 0x0000004fff4f723e */ /* 0x000fe400000010ff */
[----:B------:R-:W-:Y:S02]  /*a530*/  F2FP.BF16.F32.PACK_AB R80, RZ, R80 ;  /* 0x00000050ff50723e */ /* 0x000fe400000010ff */
[----:B------:R-:W-:Y:S02]  /*a540*/  F2FP.BF16.F32.PACK_AB R81, RZ, R81 ;  /* 0x00000051ff51723e */ /* 0x000fe400000010ff */
[----:B------:R-:W-:Y:S02]  /*a550*/  F2FP.BF16.F32.PACK_AB R82, RZ, R82 ;  /* 0x00000052ff52723e */ /* 0x000fe400000010ff */
[----:B------:R-:W-:Y:S01]  /*a560*/  F2FP.BF16.F32.PACK_AB R83, RZ, R83 ;  /* 0x00000053ff53723e */ /* 0x000fe200000010ff */
[----:B0-----:R-:W-:Y:S01]  /*a570*/  @P3 IMAD.MOV.U32 R6, RZ, RZ, R14 ;  /* 0x000000ffff063224 */ /* 0x001fe200078e000e */
[----:B------:R-:W-:Y:S01]  /*a580*/  F2FP.BF16.F32.PACK_AB R84, RZ, R84 ;  /* 0x00000054ff54723e */ /* 0x000fe200000010ff */
[----:B------:R-:W-:Y:S01]  /*a590*/  @P3 IMAD.MOV.U32 R7, RZ, RZ, R15 ;  /* 0x000000ffff073224 */ /* 0x000fe200078e000f */
[----:B------:R-:W-:-:S02]  /*a5a0*/  F2FP.BF16.F32.PACK_AB R85, RZ, R85 ;  /* 0x00000055ff55723e */ /* 0x000fc400000010ff */
[----:B------:R-:W-:Y:S02]  /*a5b0*/  F2FP.BF16.F32.PACK_AB R86, RZ, R86 ;  /* 0x00000056ff56723e */ /* 0x000fe400000010ff */
[----:B------:R0:W-:Y:S01]  /*a5c0*/  @P3 STG.E.U16 desc[UR36][R6.64+0x32], R39 ;  /* 0x0000322706003986 */ /* 0x0001e2000c101524 */
[C---:B------:R-:W-:Y:S02]  /*a5d0*/  ISETP.GT.AND P3, PT, R0.reuse, 0x21, P2 ;  /* 0x000000210000780c */ /* 0x040fe40001764270 */
[----:B------:R-:W-:Y:S01]  /*a5e0*/  F2FP.BF16.F32.PACK_AB R87, RZ, R87 ;  /* 0x00000057ff57723e */ /* 0x000fe200000010ff */
[----:B------:R-:W-:Y:S01]  /*a5f0*/  @P4 STG.E.U16 desc[UR36][R4.64+0x40], R40 ;  /* 0x0000402804004986 */ /* 0x000fe2000c101524 */
[----:B------:R-:W-:-:S03]  /*a600*/  ISETP.GT.AND P4, PT, R0, 0x28, P1 ;  /* 0x000000280000780c */ /* 0x000fc60000f84270 */
[----:B------:R-:W-:Y:S01]  /*a610*/  @P5 STG.E.U16 desc[UR36][R4.64+0x42], R41 ;  /* 0x0000422904005986 */ /* 0x000fe2000c101524 */
[----:B------:R-:W-:Y:S01]  /*a620*/  ISETP.GT.AND P5, PT, R0, 0x29, P1 ;  /* 0x000000290000780c */ /* 0x000fe20000fa4270 */
[----:B0-----:R-:W-:Y:S02]  /*a630*/  @P0 IMAD.MOV.U32 R6, RZ, RZ, R14 ;  /* 0x000000ffff060224 */ /* 0x001fe400078e000e */
[----:B------:R-:W-:-:S05]  /*a640*/  @P0 IMAD.MOV.U32 R7, RZ, RZ, R15 ;  /* 0x000000ffff070224 */ /* 0x000fca00078e000f */
[----:B------:R0:W-:Y:S01]  /*a650*/  @P0 STG.E.U16 desc[UR36][R6.64+0x40], R42 ;  /* 0x0000402a06000986 */ /* 0x0001e2000c101524 */
[----:B------:R-:W-:Y:S01]  /*a660*/  ISETP.GT.AND P0, PT, R0, 0x28, P2 ;  /* 0x000000280000780c */ /* 0x000fe20001704270 */
[----:B0-----:R-:W-:Y:S01]  /*a670*/  @P3 IMAD.MOV.U32 R6, RZ, RZ, R14 ;  /* 0x000000ffff063224 */ /* 0x001fe200078e000e */
[----:B------:R-:W-:-:S05]  /*a680*/  @P3 MOV R7, R15 ;  /* 0x0000000f00073202 */ /* 0x000fca0000000f00 */
[----:B------:R0:W-:Y:S01]  /*a690*/  @P3 STG.E.U16 desc[UR36][R6.64+0x42], R43 ;  /* 0x0000422b06003986 */ /* 0x0001e2000c101524 */
[----:B------:R-:W-:-:S03]  /*a6a0*/  ISETP.GT.AND P3, PT, R0, 0x29, P2 ;  /* 0x000000290000780c */ /* 0x000fc60001764270 */
        /* <DEDUP_REMOVED lines=8> */
[----:B0-----:R-:W-:Y:S02]  /*a730*/  @P3 IMAD.MOV.U32 R6, RZ, RZ, R14 ;  /* 0x000000ffff063224 */ /* 0x001fe400078e000e */
[----:B------:R-:W-:-:S05]  /*a740*/  @P3 IMAD.MOV.U32 R7, RZ, RZ, R15 ;  /* 0x000000ffff073224 */ /* 0x000fca00078e000f */
        /* <DEDUP_REMOVED lines=21> */
[----:B------:R-:W-:Y:S02]  /*a8a0*/  ISETP.GT.AND P0, PT, R0, 0x40, P2 ;  /* 0x000000400000780c */ /* 0x000fe40001704270 */
[----:B0-----:R-:W-:Y:S01]  /*a8b0*/  @P3 MOV R6, R14 ;  /* 0x0000000e00063202 */ /* 0x001fe20000000f00 */
        /* <DEDUP_REMOVED lines=31> */
[----:B0-----:R-:W-:Y:S01]  /*aab0*/  @P0 IMAD.MOV.U32 R6, RZ, RZ, R14 ;  /* 0x000000ffff060224 */ /* 0x001fe200078e000e */
[----:B------:R-:W-:-:S05]  /*aac0*/  @P0 MOV R7, R15 ;  /* 0x0000000f00070202 */ /* 0x000fca0000000f00 */
        /* <DEDUP_REMOVED lines=33> */
[----:B------:R-:W-:Y:S02]  /*ace0*/  ISETP.GT.AND P5, PT, R0, 0x71, P1 ;  /* 0x000000710000780c */ /* 0x000fe40000fa4270 */
[----:B0-----:R-:W-:Y:S01]  /*acf0*/  @P0 MOV R6, R14 ;  /* 0x0000000e00060202 */ /* 0x001fe20000000f00 */
[----:B------:R-:W-:-:S05]  /*ad00*/  @P0 IMAD.MOV.U32 R7, RZ, RZ, R15 ;  /* 0x000000ffff070224 */ /* 0x000fca00078e000f */
[----:B------:R0:W-:Y:S01]  /*ad10*/  @P0 STG.E.U16 desc[UR36][R6.64+0xd0], R78 ;  /* 0x0000d04e06000986 */ /* 0x0001e2000c101524 */
[----:B------:R-:W-:Y:S01]  /*ad20*/  ISETP.GT.AND P0, PT, R0, 0x70, P2 ;  /* 0x000000700000780c */ /* 0x000fe20001704270 */
[----:B0-----:R-:W-:Y:S02]  /*ad30*/  @P3 IMAD.MOV.U32 R6, RZ, RZ, R14 ;  /* 0x000000ffff063224 */ /* 0x001fe400078e000e */
[----:B------:R-:W-:-:S05]  /*ad40*/  @P3 IMAD.MOV.U32 R7, RZ, RZ, R15 ;  /* 0x000000ffff073224 */ /* 0x000fca00078e000f */
[----:B------:R0:W-:Y:S01]  /*ad50*/  @P3 STG.E.U16 desc[UR36][R6.64+0xd2], R79 ;  /* 0x0000d24f06003986 */ /* 0x0001e2000c101524 */
[C---:B------:R-:W-:Y:S02]  /*ad60*/  ISETP.GT.AND P3, PT, R0.reuse, 0x78, P1 ;  /* 0x000000780000780c */ /* 0x040fe40000f64270 */
[C---:B------:R-:W-:Y:S01]  /*ad70*/  ISETP.GT.AND P1, PT, R0.reuse, 0x79, P1 ;  /* 0x000000790000780c */ /* 0x040fe20000f24270 */
[----:B------:R-:W-:Y:S01]  /*ad80*/  @P4 STG.E.U16 desc[UR36][R4.64+0xe0], R80 ;  /* 0x0000e05004004986 */ /* 0x000fe2000c101524 */
[----:B------:R-:W-:-:S03]  /*ad90*/  ISETP.GT.AND P4, PT, R0, 0x71, P2 ;  /* 0x000000710000780c */ /* 0x000fc60001784270 */
[----:B------:R-:W-:Y:S01]  /*ada0*/  @P5 STG.E.U16 desc[UR36][R4.64+0xe2], R81 ;  /* 0x0000e25104005986 */ /* 0x000fe2000c101524 */
[C---:B------:R-:W-:Y:S02]  /*adb0*/  ISETP.GT.AND P5, PT, R0.reuse, 0x78, P2 ;  /* 0x000000780000780c */ /* 0x040fe400017a4270 */
[----:B------:R-:W-:Y:S01]  /*adc0*/  ISETP.GT.AND P2, PT, R0, 0x79, P2 ;  /* 0x000000790000780c */ /* 0x000fe20001744270 */
[----:B0-----:R-:W-:Y:S02]  /*add0*/  @P0 IMAD.MOV.U32 R6, RZ, RZ, R14 ;  /* 0x000000ffff060224 */ /* 0x001fe400078e000e */
[----:B------:R-:W-:-:S05]  /*ade0*/  @P0 IMAD.MOV.U32 R7, RZ, RZ, R15 ;  /* 0x000000ffff070224 */ /* 0x000fca00078e000f */
[----:B------:R0:W-:Y:S02]  /*adf0*/  @P0 STG.E.U16 desc[UR36][R6.64+0xe0], R82 ;  /* 0x0000e05206000986 */ /* 0x0001e4000c101524 */
[----:B0-----:R-:W-:Y:S02]  /*ae00*/  @P4 IMAD.MOV.U32 R6, RZ, RZ, R14 ;  /* 0x000000ffff064224 */ /* 0x001fe400078e000e */
[----:B------:R-:W-:-:S05]  /*ae10*/  @P4 IMAD.MOV.U32 R7, RZ, RZ, R15 ;  /* 0x000000ffff074224 */ /* 0x000fca00078e000f */
[----:B------:R-:W-:Y:S04]  /*ae20*/  @P4 STG.E.U16 desc[UR36][R6.64+0xe2], R83 ;  /* 0x0000e25306004986 */ /* 0x000fe8000c101524 */
[----:B------:R-:W-:Y:S04]  /*ae30*/  @P3 STG.E.U16 desc[UR36][R4.64+0xf0], R84 ;  /* 0x0000f05404003986 */ /* 0x000fe8000c101524 */
[----:B------:R0:W-:Y:S02]  /*ae40*/  @P1 STG.E.U16 desc[UR36][R4.64+0xf2], R85 ;  /* 0x0000f25504001986 */ /* 0x0001e4000c101524 */
[----:B0-----:R-:W-:-:S02]  /*ae50*/  @P5 IMAD.MOV.U32 R4, RZ, RZ, R14 ;  /* 0x000000ffff045224 */ /* 0x001fc400078e000e */
[----:B------:R-:W-:-:S05]  /*ae60*/  @P5 IMAD.MOV.U32 R5, RZ, RZ, R15 ;  /* 0x000000ffff055224 */ /* 0x000fca00078e000f */
[----:B------:R0:W-:Y:S04]  /*ae70*/  @P5 STG.E.U16 desc[UR36][R4.64+0xf0], R86 ;  /* 0x0000f05604005986 */ /* 0x0001e8000c101524 */
[----:B------:R0:W-:Y:S02]  /*ae80*/  @P2 STG.E.U16 desc[UR36][R14.64+0xf2], R87 ;  /* 0x0000f2570e002986 */ /* 0x0001e4000c101524 */
.L_x_286:
[----:B------:R-:W-:Y:S05]  /*ae90*/  BSYNC B0 ;  /* 0x0000000000007941 */ /* 0x000fea0003800000 */
.L_x_34:
[----:B------:R-:W-:Y:S01]  /*aea0*/  ULDC UR4, c[0x0][0xc] ;  /* 0x0000030000047ab9 */ /* 0x000fe20000000800 */
[----:B------:R-:W-:Y:S01]  /*aeb0*/  ULDC UR5, c[0x0][0x10] ;  /* 0x0000040000057ab9 */ /* 0x000fe20000000800 */
[----:B0-----:R-:W0:Y:S01]  /*aec0*/  LDC R3, c[0x0][0x14] ;  /* 0x00000500ff037b82 */ /* 0x001e220000000800 */
[----:B------:R-:W-:Y:S01]  /*aed0*/  UIMAD.WIDE.U32 UR4, UR4, UR5, URZ ;  /* 0x00000005040472a5 */ /* 0x000fe2000f8e003f */
[----:B------:R-:W-:Y:S01]  /*aee0*/  PRMT R0, RZ, 0x7610, R0 ;  /* 0x00007610ff007816 */ /* 0x000fe20000000000 */
[----:B------:R-:W-:Y:S01]  /*aef0*/  IMAD.MOV.U32 R23, RZ, RZ, -0x1 ;  /* 0xffffffffff177424 */ /* 0x000fe200078e00ff */
[----:B-----5:R-:W-:-:S03]  /*af00*/  MOV R154, 0xffffffff ;  /* 0xffffffff009a7802 */ /* 0x020fc60000000f00 */
[----:B0-----:R-:W-:-:S04]  /*af10*/  IMAD.WIDE.U32 R16, R3, UR4, R16 ;  /* 0x0000000403107c25 */ /* 0x001fc8000f8e0010 */
[----:B------:R-:W-:Y:S01]  /*af20*/  IMAD R3, R3, UR5, RZ ;  /* 0x0000000503037c24 */ /* 0x000fe2000f8e02ff */
[----:B------:R-:W-:Y:S02]  /*af30*/  ULDC.64 UR4, c[0x0][0x650] ;  /* 0x0001940000047ab9 */ /* 0x000fe40000000a00 */
[----:B------:R-:W-:Y:S01]  /*af40*/  ISETP.GE.U32.AND P0, PT, R16, UR4, PT ;  /* 0x0000000410007c0c */ /* 0x000fe2000bf06070 */
[----:B------:R-:W-:-:S05]  /*af50*/  IMAD.IADD R17, R17, 0x1, R3 ;  /* 0x0000000111117824 */ /* 0x000fca00078e0203 */
[----:B------:R-:W-:-:S13]  /*af60*/  ISETP.GE.U32.AND.EX P0, PT, R17, UR5, PT, P0 ;  /* 0x0000000511007c0c */ /* 0x000fda000bf06100 */
[----:B------:R-:W-:Y:S05]  /*af70*/  @P0 BRA `(.L_x_287) ;  /* 0x0000000400640947 */ /* 0x000fea0003800000 */
[----:B------:R-:W0:Y:S01]  /*af80*/  S2R R12, SR_CTAID.X ;  /* 0x00000000000c7919 */ /* 0x000e220000002500 */
[----:B-12---:R-:W1:Y:S01]  /*af90*/  LDC.64 R10, c[0x0][0x628] ;  /* 0x00018a00ff0a7b82 */ /* 0x006e620000000a00 */
[----:B------:R-:W-:Y:S01]  /*afa0*/  ULDC UR4, c[0x0][0x150] ;  /* 0x0000540000047ab9 */ /* 0x000fe20000000800 */
[----:B------:R-:W-:Y:S01]  /*afb0*/  IMAD.MOV.U32 R8, RZ, RZ, R16 ;  /* 0x000000ffff087224 */ /* 0x000fe200078e0010 */
[----:B------:R-:W2:Y:S01]  /*afc0*/  S2R R24, SR_CTAID.Y ;  /* 0x0000000000187919 */ /* 0x000ea20000002600 */
[----:B------:R-:W-:-:S04]  /*afd0*/  IMAD.MOV.U32 R9, RZ, RZ, R17 ;  /* 0x000000ffff097224 */ /* 0x000fc800078e0011 */
[----:B------:R-:W2:Y:S08]  /*afe0*/  LDC R21, c[0x0][0x144] ;  /* 0x00005100ff157b82 */ /* 0x000eb00000000800 */
[----:B------:R-:W2:Y:S08]  /*aff0*/  LDC R0, c[0x0][0x630] ;  /* 0x00018c00ff007b82 */ /* 0x000eb00000000800 */
[----:B------:R-:W2:Y:S01]  /*b000*/  LDC.64 R14, c[0x0][0x620] ;  /* 0x00018800ff0e7b82 */ /* 0x000ea20000000a00 */
[----:B-1----:R-:W-:-:S04]  /*b010*/  ISETP.NE.U32.AND P0, PT, R10, RZ, PT ;  /* 0x000000ff0a00720c */ /* 0x002fc80003f05070 */
[----:B------:R-:W-:Y:S02]  /*b020*/  ISETP.NE.AND.EX P0, PT, R11, RZ, PT, P0 ;  /* 0x000000ff0b00720c */ /* 0x000fe40003f05300 */
[----:B0-----:R-:W-:-:S05]  /*b030*/  I2FP.F32.U32 R3, R12 ;  /* 0x0000000c00037245 */ /* 0x001fca0000201000 */
[----:B------:R-:W-:-:S04]  /*b040*/  FMUL R3, R3, UR4 ;  /* 0x0000000403037c20 */ /* 0x000fc80008400000 */
[----:B------:R0:W1:Y:S02]  /*b050*/  F2I.U32.TRUNC.NTZ R20, R3 ;  /* 0x0000000300147305 */ /* 0x000064000020f000 */
[----:B------:R-:W-:Y:S05]  /*b060*/  @!P0 BRA `(.L_x_288) ;  /* 0x0000000000288947 */ /* 0x000fea0003800000 */
[----:B0-----:R-:W0:Y:S02]  /*b070*/  LDC R3, c[0x0][0x634] ;  /* 0x00018d00ff037b82 */ /* 0x001e240000000800 */
[----:B0-----:R-:W-:-:S05]  /*b080*/  IADD3 R3, P0, R16, R3, RZ ;  /* 0x0000000310037210 */ /* 0x001fca0007f1e0ff */
        /* <DEDUP_REMOVED lines=8> */
.L_x_288:
[----:B------:R-:W5:Y:S01]  /*b110*/  LDC.64 R30, c[0x0][0x640] ;  /* 0x00019000ff1e7b82 */ /* 0x000f620000000a00 */
[-CC-:B--2---:R-:W-:Y:S01]  /*b120*/  SHF.R.U64 R23, R8, R0.reuse, R9.reuse ;  /* 0x0000000008177219 */ /* 0x184fe20000001209 */
[----:B-1----:R-:W-:Y:S01]  /*b130*/  IMAD.MOV R20, RZ, RZ, -R20 ;  /* 0x000000ffff147224 */ /* 0x002fe200078e0a14 */
[----:B------:R-:W-:Y:S01]  /*b140*/  SHF.R.U32.HI R0, RZ, R0, R9 ;  /* 0x00000000ff007219 */ /* 0x000fe20000011609 */
[----:B------:R-:W-:Y:S01]  /*b150*/  ULDC UR4, c[0x0][0x154] ;  /* 0x0000550000047ab9 */ /* 0x000fe20000000800 */
[----:B0-----:R-:W-:Y:S01]  /*b160*/  IADD3 R3, P0, RZ, -R23, RZ ;  /* 0x80000017ff037210 */ /* 0x001fe20007f1e0ff */
[----:B------:R-:W-:Y:S01]  /*b170*/  IMAD R26, R21, R20, R12 ;  /* 0x00000014151a7224 */ /* 0x000fe200078e020c */
[----:B------:R-:W-:Y:S01]  /*b180*/  MOV R7, 0x1 ;  /* 0x0000000100077802 */ /* 0x000fe20000000f00 */
[----:B------:R-:W0:Y:S02]  /*b190*/  LDC R6, c[0x0][0x618] ;  /* 0x00018600ff067b82 */ /* 0x000e240000000800 */
[----:B------:R-:W-:-:S04]  /*b1a0*/  IMAD.X R5, RZ, RZ, ~R0, P0 ;  /* 0x000000ffff057224 */ /* 0x000fc800000e0e00 */
[-C--:B------:R-:W-:Y:S02]  /*b1b0*/  IMAD R0, R5, R14.reuse, RZ ;  /* 0x0000000e05007224 */ /* 0x080fe400078e02ff */
[----:B------:R-:W1:Y:S01]  /*b1c0*/  LDC R8, c[0x0][0x608] ;  /* 0x00018200ff087b82 */ /* 0x000e620000000800 */
[----:B------:R-:W-:-:S04]  /*b1d0*/  IMAD.WIDE.U32 R4, R3, R14, R16 ;  /* 0x0000000e03047225 */ /* 0x000fc800078e0010 */
[----:B------:R-:W-:Y:S01]  /*b1e0*/  IMAD R3, R3, R15, R0 ;  /* 0x0000000f03037224 */ /* 0x000fe200078e0200 */
[----:B------:R-:W-:Y:S02]  /*b1f0*/  I2FP.F32.U32 R0, R24 ;  /* 0x0000001800007245 */ /* 0x000fe40000201000 */
[----:B------:R-:W2:Y:S01]  /*b200*/  LDC R28, c[0x0][0x658] ;  /* 0x00019600ff1c7b82 */ /* 0x000ea20000000800 */
[----:B------:R-:W-:Y:S01]  /*b210*/  IMAD.IADD R3, R5, 0x1, R3 ;  /* 0x0000000105037824 */ /* 0x000fe200078e0203 */
[----:B-----5:R-:W-:Y:S01]  /*b220*/  ISETP.NE.U32.AND P0, PT, R30, RZ, PT ;  /* 0x000000ff1e00720c */ /* 0x020fe20003f05070 */
[----:B------:R-:W-:Y:S01]  /*b230*/  FMUL R0, R0, UR4 ;  /* 0x0000000400007c20 */ /* 0x000fe20008400000 */
[----:B------:R-:W-:Y:S02]  /*b240*/  IMAD.MOV.U32 R5, RZ, RZ, -0x1 ;  /* 0xffffffffff057424 */ /* 0x000fe400078e00ff */
[----:B------:R-:W-:Y:S01]  /*b250*/  ISETP.NE.AND.EX P0, PT, R31, RZ, PT, P0 ;  /* 0x000000ff1f00720c */ /* 0x000fe20003f05300 */
[----:B------:R1:W2:Y:S01]  /*b260*/  F2I.U32.TRUNC.NTZ R13, R0 ;  /* 0x00000000000d7305 */ /* 0x0002a2000020f000 */
[----:B------:R-:W3:Y:S01]  /*b270*/  LDC R15, c[0x0][0x148] ;  /* 0x00005200ff0f7b82 */ /* 0x000ee20000000800 */
[----:B0-----:R-:W-:-:S02]  /*b280*/  SHF.R.U64 R12, R4, R6, R3 ;  /* 0x00000006040c7219 */ /* 0x001fc40000001203 */
[----:B------:R-:W-:-:S05]  /*b290*/  SHF.R.U32.HI R3, RZ, R6, R3 ;  /* 0x00000006ff037219 */ /* 0x000fca0000011603 */
[----:B------:R-:W0:Y:S01]  /*b2a0*/  LDC R20, c[0x0][0x600] ;  /* 0x00018000ff147b82 */ /* 0x000e220000000800 */
[-CC-:B-1----:R-:W-:Y:S02]  /*b2b0*/  SHF.R.U64 R10, R12, R8.reuse, R3.reuse ;  /* 0x000000080c0a7219 */ /* 0x182fe40000001203 */
[----:B------:R-:W-:-:S05]  /*b2c0*/  SHF.R.U32.HI R3, RZ, R8, R3 ;  /* 0x00000008ff037219 */ /* 0x000fca0000011603 */
[----:B------:R-:W1:Y:S01]  /*b2d0*/  LDC R21, c[0x0][0x648] ;  /* 0x00019200ff157b82 */ /* 0x000e620000000800 */
[-C--:B--2---:R-:W-:Y:S02]  /*b2e0*/  SHF.L.U32 R4, R5, R28.reuse, RZ ;  /* 0x0000001c05047219 */ /* 0x084fe400000006ff */
[-CC-:B------:R-:W-:Y:S02]  /*b2f0*/  SHF.R.U64 R14, R10, R28.reuse, R3.reuse ;  /* 0x0000001c0a0e7219 */ /* 0x180fe40000001203 */
[----:B------:R-:W-:Y:S02]  /*b300*/  SHF.R.U32.HI R5, RZ, R28, R3 ;  /* 0x0000001cff057219 */ /* 0x000fe40000011603 */
[----:B------:R-:W-:Y:S01]  /*b310*/  LOP3.LUT R153, RZ, R4, RZ, 0x33, !PT ;  /* 0x00000004ff997212 */ /* 0x000fe200078e33ff */
[----:B------:R-:W2:Y:S01]  /*b320*/  LDC R25, c[0x0][0x638] ;  /* 0x00018e00ff197b82 */ /* 0x000ea20000000800 */
[----:B------:R-:W-:Y:S01]  /*b330*/  SHF.L.U32 R28, R7, R28, RZ ;  /* 0x0000001c071c7219 */ /* 0x000fe200000006ff */
[----:B------:R-:W-:-:S06]  /*b340*/  IMAD.MOV.U32 R4, RZ, RZ, R14 ;  /* 0x000000ffff047224 */ /* 0x000fcc00078e000e */
[----:B------:R-:W0:Y:S01]  /*b350*/  LDC R27, c[0x0][0x610] ;  /* 0x00018400ff1b7b82 */ /* 0x000e220000000800 */
[----:B------:R-:W-:Y:S05]  /*b360*/  @!P0 BRA `(.L_x_289) ;  /* 0x0000000000288947 */ /* 0x000fea0003800000 */
[----:B------:R-:W5:Y:S02]  /*b370*/  LDC R3, c[0x0][0x64c] ;  /* 0x00019300ff037b82 */ /* 0x000f640000000800 */
[----:B-----5:R-:W-:-:S05]  /*b380*/  IADD3 R3, P0, R14, R3, RZ ;  /* 0x000000030e037210 */ /* 0x020fca0007f1e0ff */
        /* <DEDUP_REMOVED lines=8> */
.L_x_289:
[----:B------:R-:W-:Y:S01]  /*b410*/  ISETP.NE.AND P0, PT, R2, 0x1, PT ;  /* 0x000000010200780c */ /* 0x000fe20003f05270 */
[----:B------:R-:W-:Y:S01]  /*b420*/  IMAD.MOV R13, RZ, RZ, -R13 ;  /* 0x000000ffff0d7224 */ /* 0x000fe200078e0a0d */
[----:B-1----:R-:W-:Y:S01]  /*b430*/  SHF.R.U64 R0, R4, R21, R5 ;  /* 0x0000001504007219 */ /* 0x002fe20000001205 */
[----:B0-----:R-:W-:Y:S01]  /*b440*/  VIADD R5, R20, 0xffffffff ;  /* 0xffffffff14057836 */ /* 0x001fe20000000000 */
[----:B------:R-:W-:-:S03]  /*b450*/  LOP3.LUT R153, R10, R153, RZ, 0xc0, !PT ;  /* 0x000000990a997212 */ /* 0x000fc600078ec0ff */
[----:B------:R-:W-:Y:S01]  /*b460*/  IMAD.MOV R3, RZ, RZ, -R0 ;  /* 0x000000ffff037224 */ /* 0x000fe200078e0a00 */
[----:B------:R-:W-:Y:S01]  /*b470*/  LOP3.LUT R5, R12, R5, RZ, 0xc0, !PT ;  /* 0x000000050c057212 */ /* 0x000fe200078ec0ff */
[----:B------:R-:W-:Y:S02]  /*b480*/  IMAD R153, R28, R0, R153 ;  /* 0x000000001c997224 */ /* 0x000fe400078e0299 */
[----:B--2---:R-:W-:Y:S02]  /*b490*/  IMAD R0, R3, R25, R14 ;  /* 0x0000001903007224 */ /* 0x004fe400078e020e */
[----:B---3--:R-:W-:Y:S02]  /*b4a0*/  @P0 IMAD R26, R15, R13, R24 ;  /* 0x0000000d0f1a0224 */ /* 0x008fe400078e0218 */
[----:B------:R-:W-:Y:S02]  /*b4b0*/  IMAD R4, R0, R20, R5 ;  /* 0x0000001400047224 */ /* 0x000fe400078e0205 */
[----:B------:R-:W-:-:S02]  /*b4c0*/  IMAD R153, R153, R27, R26 ;  /* 0x0000001b99997224 */ /* 0x000fc400078e021a */
[----:B------:R-:W-:-:S03]  /*b4d0*/  IMAD.MOV.U32 R3, RZ, RZ, 0x1 ;  /* 0x00000001ff037424 */ /* 0x000fc600078e00ff */
[----:B------:R-:W-:Y:S02]  /*b4e0*/  SEL R154, R4, R153, !P0 ;  /* 0x00000099049a7207 */ /* 0x000fe40004000000 */
[----:B------:R-:W-:Y:S02]  /*b4f0*/  PRMT R0, R3, 0x7610, R0 ;  /* 0x0000761003007816 */ /* 0x000fe40000000000 */
[----:B------:R-:W-:-:S07]  /*b500*/  SEL R153, R153, R4, !P0 ;  /* 0x0000000499997207 */ /* 0x000fce0004000000 */
.L_x_287:
[----:B------:R-:W-:-:S13]  /*b510*/  LOP3.LUT P0, RZ, R0, 0xff, RZ, 0xc0, !PT ;  /* 0x000000ff00ff7812 */ /* 0x000fda000780c0ff */
[----:B------:R-:W-:Y:S05]  /*b520*/  @P0 BRA `(.L_x_290) ;  /* 0xffffff5c002c0947 */ /* 0x000fea000383ffff */
[----:B------:R-:W-:Y:S05]  /*b530*/  EXIT ;  /* 0x000000000000794d */ /* 0x000fea0003800000 */
.L_x_7:
[----:B0-----:R-:W-:Y:S01]  /*b540*/  ULDC.64 UR4, c[0x0][0x650] ;  /* 0x0001940000047ab9 */ /* 0x001fe20000000a00 */
[----:B------:R-:W-:Y:S01]  /*b550*/  PRMT R6, RZ, 0x7610, R6 ;  /* 0x00007610ff067816 */ /* 0x000fe20000000006 */
[----:B------:R-:W-:Y:S01]  /*b560*/  IMAD.MOV.U32 R11, RZ, RZ, -0x1 ;  /* 0xffffffffff0b7424 */ /* 0x000fe200078e00ff */
[----:B------:R-:W-:Y:S01]  /*b570*/  ISETP.GE.U32.AND P0, PT, R16, UR4, PT ;  /* 0x0000000410007c0c */ /* 0x000fe2000bf06070 */
[----:B------:R-:W-:Y:S01]  /*b580*/  IMAD.MOV.U32 R20, RZ, RZ, -0x1 ;  /* 0xffffffffff147424 */ /* 0x000fe200078e00ff */
[----:B------:R-:W-:Y:S02]  /*b590*/  MOV R13, 0xffffffff ;  /* 0xffffffff000d7802 */ /* 0x000fe40000000f00 */
        /* <DEDUP_REMOVED lines=20> */
.L_x_292:
[----:B------:R-:W0:Y:S01]  /*b6e0*/  LDC.64 R28, c[0x0][0x640] ;  /* 0x00019000ff1c7b82 */ /* 0x000e220000000a00 */
[-CC-:B------:R-:W-:Y:S01]  /*b6f0*/  SHF.R.U64 R22, R12, R6.reuse, R13.reuse ;  /* 0x000000060c167219 */ /* 0x180fe2000000120d */
[----:B------:R-:W-:Y:S01]  /*b700*/  IMAD.MOV.U32 R30, RZ, RZ, 0x1 ;  /* 0x00000001ff1e7424 */ /* 0x000fe200078e00ff */
[----:B------:R-:W-:Y:S02]  /*b710*/  SHF.R.U32.HI R6, RZ, R6, R13 ;  /* 0x00000006ff067219 */ /* 0x000fe4000001160d */
        /* <DEDUP_REMOVED lines=8> */
[----:B------:R-:W-:Y:S01]  /*b7a0*/  IMAD.IADD R9, R9, 0x1, R11 ;  /* 0x0000000109097824 */ /* 0x000fe200078e020b */
[----:B0-----:R-:W-:-:S04]  /*b7b0*/  ISETP.NE.U32.AND P0, PT, R28, RZ, PT ;  /* 0x000000ff1c00720c */ /* 0x001fc80003f05070 */
[----:B------:R-:W-:Y:S02]  /*b7c0*/  ISETP.NE.AND.EX P0, PT, R29, RZ, PT, P0 ;  /* 0x000000ff1d00720c */ /* 0x000fe40003f05300 */
[----:B------:R-:W0:Y:S01]  /*b7d0*/  LDC R20, c[0x0][0x600] ;  /* 0x00018000ff147b82 */ /* 0x000e220000000800 */
[-CC-:B-1----:R-:W-:Y:S01]  /*b7e0*/  SHF.R.U64 R14, R8, R10.reuse, R9.reuse ;  /* 0x0000000a080e7219 */ /* 0x182fe20000001209 */
[----:B------:R-:W-:Y:S01]  /*b7f0*/  IMAD.MOV.U32 R8, RZ, RZ, -0x1 ;  /* 0xffffffffff087424 */ /* 0x000fe200078e00ff */
[----:B------:R-:W-:-:S05]  /*b800*/  SHF.R.U32.HI R9, RZ, R10, R9 ;  /* 0x0000000aff097219 */ /* 0x000fca0000011609 */
[----:B------:R-:W1:Y:S01]  /*b810*/  LDC R24, c[0x0][0x648] ;  /* 0x00019200ff187b82 */ /* 0x000e620000000800 */
[-CC-:B--2---:R-:W-:Y:S02]  /*b820*/  SHF.R.U64 R23, R14, R12.reuse, R9.reuse ;  /* 0x0000000c0e177219 */ /* 0x184fe40000001209 */
[----:B------:R-:W-:-:S05]  /*b830*/  SHF.R.U32.HI R6, RZ, R12, R9 ;  /* 0x0000000cff067219 */ /* 0x000fca0000011609 */
[----:B------:R-:W2:Y:S01]  /*b840*/  LDC R26, c[0x0][0x638] ;  /* 0x00018e00ff1a7b82 */ /* 0x000ea20000000800 */
[-C--:B---3--:R-:W-:Y:S02]  /*b850*/  SHF.L.U32 R8, R8, R27.reuse, RZ ;  /* 0x0000001b08087219 */ /* 0x088fe400000006ff */
[-CC-:B------:R-:W-:Y:S02]  /*b860*/  SHF.R.U64 R25, R23, R27.reuse, R6.reuse ;  /* 0x0000001b17197219 */ /* 0x180fe40000001206 */
[----:B------:R-:W-:Y:S02]  /*b870*/  LOP3.LUT R32, RZ, R8, RZ, 0x33, !PT ;  /* 0x00000008ff207212 */ /* 0x000fe400078e33ff */
[----:B------:R-:W-:Y:S01]  /*b880*/  SHF.R.U32.HI R9, RZ, R27, R6 ;  /* 0x0000001bff097219 */ /* 0x000fe20000011606 */
[----:B------:R-:W3:Y:S01]  /*b890*/  LDC R31, c[0x0][0x610] ;  /* 0x00018400ff1f7b82 */ /* 0x000ee20000000800 */
[----:B------:R-:W-:Y:S01]  /*b8a0*/  IMAD.MOV.U32 R8, RZ, RZ, R25 ;  /* 0x000000ffff087224 */ /* 0x000fe200078e0019 */
[----:B------:R-:W-:Y:S06]  /*b8b0*/  @!P0 BRA `(.L_x_293) ;  /* 0x0000000000288947 */ /* 0x000fec0003800000 */
[----:B------:R-:W4:Y:S02]  /*b8c0*/  LDC R6, c[0x0][0x64c] ;  /* 0x00019300ff067b82 */ /* 0x000f240000000800 */
[----:B----4-:R-:W-:-:S04]  /*b8d0*/  IADD3 R13, P0, R25, R6, RZ ;  /* 0x00000006190d7210 */ /* 0x010fc80007f1e0ff */
        /* <DEDUP_REMOVED lines=8> */
.L_x_293:
[----:B------:R-:W-:Y:S01]  /*b960*/  ISETP.NE.AND P0, PT, R2, 0x1, PT ;  /* 0x000000010200780c */ /* 0x000fe20003f05270 */
[----:B------:R-:W-:Y:S01]  /*b970*/  IMAD.MOV.U32 R13, RZ, RZ, R22 ;  /* 0x000000ffff0d7224 */ /* 0x000fe200078e0016 */
[----:B-1----:R-:W-:Y:S01]  /*b980*/  SHF.R.U64 R6, R8, R24, R9 ;  /* 0x0000001808067219 */ /* 0x002fe20000001209 */
[----:B0-----:R-:W-:Y:S01]  /*b990*/  VIADD R9, R20, 0xffffffff ;  /* 0xffffffff14097836 */ /* 0x001fe20000000000 */
[----:B------:R-:W-:Y:S02]  /*b9a0*/  SHF.L.U32 R30, R30, R27, RZ ;  /* 0x0000001b1e1e7219 */ /* 0x000fe400000006ff */
[----:B------:R-:W-:Y:S01]  /*b9b0*/  LOP3.LUT R5, R23, R32, RZ, 0xc0, !PT ;  /* 0x0000002017057212 */ /* 0x000fe200078ec0ff */
[----:B------:R-:W-:-:S04]  /*b9c0*/  IMAD.MOV R8, RZ, RZ, -R6 ;  /* 0x000000ffff087224 */ /* 0x000fc800078e0a06 */
[----:B------:R-:W-:Y:S01]  /*b9d0*/  IMAD R6, R30, R6, R5 ;  /* 0x000000061e067224 */ /* 0x000fe200078e0205 */
[----:B------:R-:W-:Y:S01]  /*b9e0*/  LOP3.LUT R5, R14, R9, RZ, 0xc0, !PT ;  /* 0x000000090e057212 */ /* 0x000fe200078ec0ff */
[----:B------:R-:W-:Y:S02]  /*b9f0*/  @P0 IMAD R3, R7, R21, R4 ;  /* 0x0000001507030224 */ /* 0x000fe400078e0204 */
[----:B--2---:R-:W-:Y:S02]  /*ba00*/  IMAD R4, R8, R26, R25 ;  /* 0x0000001a08047224 */ /* 0x004fe400078e0219 */
[----:B---3--:R-:W-:Y:S02]  /*ba10*/  IMAD R3, R6, R31, R3 ;  /* 0x0000001f06037224 */ /* 0x008fe400078e0203 */
[----:B------:R-:W-:Y:S02]  /*ba20*/  IMAD R4, R4, R20, R5 ;  /* 0x0000001404047224 */ /* 0x000fe400078e0205 */
[----:B------:R-:W-:-:S03]  /*ba30*/  IMAD.MOV.U32 R6, RZ, RZ, 0x1 ;  /* 0x00000001ff067424 */ /* 0x000fc600078e00ff */
[----:B------:R-:W-:Y:S02]  /*ba40*/  SEL R20, R4, R3, !P0 ;  /* 0x0000000304147207 */ /* 0x000fe40004000000 */
[----:B------:R-:W-:-:S07]  /*ba50*/  SEL R11, R3, R4, !P0 ;  /* 0x00000004030b7207 */ /* 0x000fce0004000000 */
.L_x_291:
[----:B------:R-:W-:-:S08]  /*ba60*/  NOP ;  /* 0x0000000000007918 */ /* 0x000fd00000000000 */
[----:B------:R-:W0:-:S00]  /*ba70*/  USETMAXREG.DEALLOC.CTAPOOL 0x28 ;  /* 0x00000028000079c8 */ /* 0x000e0000080e0500 */
[----:B0-----:R-:W-:-:S13]  /*ba80*/  ISETP.NE.AND P0, PT, R0, RZ, PT ;  /* 0x000000ff0000720c */ /* 0x001fda0003f05270 */
[----:B------:R-:W-:Y:S05]  /*ba90*/  @P0 EXIT ;  /* 0x000000000000094d */ /* 0x000fea0003800000 */
[----:B------:R-:W-:Y:S01]  /*baa0*/  LOP3.LUT P0, RZ, R6, 0xff, RZ, 0xc0, !PT ;  /* 0x000000ff06ff7812 */ /* 0x000fe2000780c0ff */
[----:B------:R-:W-:Y:S02]  /*bab0*/  IMAD.MOV.U32 R0, RZ, RZ, 0x1 ;  /* 0x00000001ff007424 */ /* 0x000fe400078e00ff */
[----:B------:R-:W-:-:S10]  /*bac0*/  IMAD.MOV.U32 R12, RZ, RZ, RZ ;  /* 0x000000ffff0c7224 */ /* 0x000fd400078e00ff */
[----:B------:R-:W-:Y:S05]  /*bad0*/  @!P0 BRA `(.L_x_294) ;  /* 0x0000000c00ac8947 */ /* 0x000fea0003800000 */
[----:B------:R-:W0:Y:S01]  /*bae0*/  LDC R0, c[0x0][0x28c] ;  /* 0x0000a300ff007b82 */ /* 0x000e220000000800 */
[----:B------:R-:W-:Y:S01]  /*baf0*/  ULDC UR5, c[0x0][0x658] ;  /* 0x0001960000057ab9 */ /* 0x000fe20000000800 */
[----:B------:R-:W-:Y:S01]  /*bb00*/  UMOV UR11, 0xffffffff ;  /* 0xffffffff000b7882 */ /* 0x000fe20000000000 */
[----:B------:R-:W-:Y:S01]  /*bb10*/  UMOV UR14, 0x1 ;  /* 0x00000001000e7882 */ /* 0x000fe20000000000 */
[----:B------:R-:W-:Y:S01]  /*bb20*/  USHF.L.U32 UR11, UR11, UR5, URZ ;  /* 0x000000050b0b7299 */ /* 0x000fe2000800063f */
[----:B------:R-:W-:Y:S01]  /*bb30*/  BSSY B0, `(.L_x_294) ;  /* 0x00000e5000007945 */ /* 0x000fe20003800000 */
[----:B------:R-:W-:Y:S01]  /*bb40*/  ULDC UR9, c[0x0][0xc] ;  /* 0x0000030000097ab9 */ /* 0x000fe20000000800 */
[----:B------:R-:W-:Y:S01]  /*bb50*/  ULDC UR12, c[0x0][0x10] ;  /* 0x00000400000c7ab9 */ /* 0x000fe20000000800 */
[----:B------:R-:W1:Y:S01]  /*bb60*/  S2UR UR8, SR_CgaCtaId ;  /* 0x00000000000879c3 */ /* 0x000e620000008800 */
[----:B------:R-:W-:Y:S01]  /*bb70*/  ULOP3.LUT UR13, URZ, UR11, URZ, 0x33, !UPT ;  /* 0x0000000b3f0d7292 */ /* 0x000fe2000f8e333f */
[----:B------:R-:W-:Y:S01]  /*bb80*/  IMAD.MOV.U32 R10, RZ, RZ, 0x1 ;  /* 0x00000001ff0a7424 */ /* 0x000fe200078e00ff */
[----:B------:R-:W-:Y:S01]  /*bb90*/  LOP3.LUT R9, R19, 0x2, RZ, 0xfc, !PT ;  /* 0x0000000213097812 */ /* 0x000fe200078efcff */
[----:B------:R-:W-:Y:S01]  /*bba0*/  IMAD.MOV.U32 R12, RZ, RZ, RZ ;  /* 0x000000ffff0c7224 */ /* 0x000fe200078e00ff */
[----:B------:R-:W-:Y:S01]  /*bbb0*/  ULDC UR4, c[0x0][0x600] ;  /* 0x0001800000047ab9 */ /* 0x000fe20000000800 */
[----:B------:R-:W-:Y:S01]  /*bbc0*/  UMOV UR30, 0x5 ;  /* 0x00000005001e7882 */ /* 0x000fe20000000000 */
[----:B------:R-:W-:-:S02]  /*bbd0*/  UIADD3 UR4, UR4, -0x1, URZ ;  /* 0xffffffff04047890 */ /* 0x000fc4000fffe03f */
[----:B------:R-:W-:Y:S01]  /*bbe0*/  USHF.L.U32 UR5, UR14, UR5, URZ ;  /* 0x000000050e057299 */ /* 0x000fe2000800063f */
[----:B------:R-:W-:Y:S01]  /*bbf0*/  ULDC.64 UR40, c[0x0][0x198] ;  /* 0x0000660000287ab9 */ /* 0x000fe20000000a00 */
[----:B0-----:R-:W-:-:S05]  /*bc00*/  VIADD R0, R0, 0x7f ;  /* 0x0000007f00007836 */ /* 0x001fca0000000000 */
[----:B------:R-:W-:Y:S01]  /*bc10*/  SHF.R.S32.HI R3, RZ, 0x1f, R0 ;  /* 0x0000001fff037819 */ /* 0x000fe20000011400 */
[----:B-1----:R-:W-:-:S03]  /*bc20*/  ULOP3.LUT UR10, UR8, 0x1, URZ, 0xc0, !UPT ;  /* 0x00000001080a7892 */ /* 0x002fc6000f8ec03f */
[----:B------:R-:W-:Y:S01]  /*bc30*/  LEA.HI R3, R3, R0, RZ, 0x7 ;  /* 0x0000000003037211 */ /* 0x000fe200078f38ff */
[----:B------:R-:W-:Y:S01]  /*bc40*/  USHF.R.U32.HI UR37, URZ, 0x1, UR8 ;  /* 0x000000013f257899 */ /* 0x000fe20008011608 */
[----:B------:R-:W-:Y:S01]  /*bc50*/  MOV R0, 0x1 ;  /* 0x0000000100007802 */ /* 0x000fe20000000f00 */
[----:B------:R-:W-:Y:S01]  /*bc60*/  USHF.L.U32 UR6, UR8, 0x6, URZ ;  /* 0x0000000608067899 */ /* 0x000fe2000800063f */
[----:B------:R-:W-:Y:S01]  /*bc70*/  SHF.R.S32.HI R3, RZ, 0x7, R3 ;  /* 0x00000007ff037819 */ /* 0x000fe20000011403 */
[----:B------:R-:W-:Y:S02]  /*bc80*/  USHF.L.U32 UR7, UR8, 0xc, URZ ;  /* 0x0000000c08077899 */ /* 0x000fe4000800063f */
[----:B------:R-:W-:Y:S02]  /*bc90*/  ULOP3.LUT UR8, UR8, 0xfffffffe, URZ, 0xc0, !UPT ;  /* 0xfffffffe08087892 */ /* 0x000fe4000f8ec03f */
[----:B------:R-:W-:Y:S01]  /*bca0*/  UISETP.GT.U32.AND UP0, UPT, UR10, 0xffff, UPT ;  /* 0x0000ffff0a00788c */ /* 0x000fe2000bf04070 */
[----:B------:R-:W-:Y:S01]  /*bcb0*/  VIADD R8, R3, 0x1 ;  /* 0x0000000103087836 */ /* 0x000fe20000000000 */
[----:B------:R-:W-:-:S02]  /*bcc0*/  USHF.L.U32 UR21, UR14, UR8, URZ ;  /* 0x000000080e157299 */ /* 0x000fc4000800063f */
[----:B------:R-:W-:Y:S02]  /*bcd0*/  ULOP3.LUT UR11, UR8, 0x1, URZ, 0xfc, !UPT ;  /* 0x00000001080b7892 */ /* 0x000fe4000f8efc3f */
[----:B------:R-:W-:Y:S02]  /*bce0*/  UIMAD.WIDE.U32 UR8, UR9, UR12, URZ ;  /* 0x0000000c090872a5 */ /* 0x000fe4000f8e003f */
[----:B------:R-:W-:Y:S01]  /*bcf0*/  USEL UR10, UR10, 0xffff, !UP0 ;  /* 0x0000ffff0a0a7887 */ /* 0x000fe2000c000000 */
[----:B------:R-:W-:Y:S01]  /*bd00*/  ULDC UR12, c[0x0][0x14] ;  /* 0x00000500000c7ab9 */ /* 0x000fe20000000800 */
[----:B------:R-:W-:Y:S02]  /*bd10*/  USHF.L.U32 UR11, UR14, UR11, URZ ;  /* 0x0000000b0e0b7299 */ /* 0x000fe4000800063f */
[----:B------:R-:W-:Y:S02]  /*bd20*/  UIMAD.WIDE.U32 UR38, UR8, UR12, URZ ;  /* 0x0000000c082672a5 */ /* 0x000fe4000f8e003f */
[----:B------:R-:W-:-:S02]  /*bd30*/  UIMAD UR29, UR9, UR12, URZ ;  /* 0x0000000c091d72a4 */ /* 0x000fc4000f8e023f */
[----:B------:R-:W-:Y:S02]  /*bd40*/  ULOP3.LUT UR10, UR10, 0xffff, URZ, 0xc0, !UPT ;  /* 0x0000ffff0a0a7892 */ /* 0x000fe4000f8ec03f */
[----:B------:R-:W-:Y:S02]  /*bd50*/  ULOP3.LUT UR6, UR6, 0x40, URZ, 0xc0, !UPT ;  /* 0x0000004006067892 */ /* 0x000fe4000f8ec03f */
[----:B------:R-:W-:Y:S02]  /*bd60*/  ULOP3.LUT UR7, UR7, 0x1000, URZ, 0xc0, !UPT ;  /* 0x0000100007077892 */ /* 0x000fe4000f8ec03f */
[----:B------:R-:W-:Y:S02]  /*bd70*/  ULOP3.LUT UR21, UR21, UR11, URZ, 0xfc, !UPT ;  /* 0x0000000b15157292 */ /* 0x000fe4000f8efc3f */
[----:B------:R-:W-:Y:S02]  /*bd80*/  UIADD3 UR29, UR39, UR29, URZ ;  /* 0x0000001d271d7290 */ /* 0x000fe4000fffe03f */
[----:B------:R-:W-:-:S12]  /*bd90*/  USHF.L.U32 UR30, UR30, UR10, URZ ;  /* 0x0000000a1e1e7299 */ /* 0x000fd8000800063f */
.L_x_305:
[----:B------:R-:W-:-:S03]  /*bda0*/  UMOV UR8, 0xffffffff ;  /* 0xffffffff00087882 */ /* 0x000fc60000000000 */
[----:B------:R-:W-:Y:S05]  /*bdb0*/  BRA.DIV UR8, `(.L_x_295) ;  /* 0x0000000e08b87947 */ /* 0x000fea000b800000 */
[----:B------:R-:W-:-:S13]  /*bdc0*/  ELECT P6, URZ, PT ;  /* 0x00000000003f782f */ /* 0x000fda00038c0000 */
.L_x_315:
[----:B------:R-:W0:Y:S01]  /*bdd0*/  LDC R4, c[0x0][0x28c] ;  /* 0x0000a300ff047b82 */ /* 0x000e220000000800 */
[----:B------:R-:W-:Y:S01]  /*bde0*/  BSSY B1, `(.L_x_296) ;  /* 0x0000048000017945 */ /* 0x000fe20003800000 */
[----:B0-----:R-:W-:-:S13]  /*bdf0*/  ISETP.LT.OR P6, PT, R4, 0x1, !P6 ;  /* 0x000000010400780c */ /* 0x001fda00077c1670 */
[----:B------:R-:W-:Y:S05]  /*be00*/  @P6 BRA `(.L_x_297) ;  /* 0x0000000400146947 */ /* 0x000fea0003800000 */
[----:B------:R-:W-:Y:S01]  /*be10*/  LEA R11, R11, UR37, 0x1 ;  /* 0x000000250b0b7c11 */ /* 0x000fe2000f8e08ff */
[----:B------:R-:W-:Y:S01]  /*be20*/  IMAD.MOV.U32 R21, RZ, RZ, RZ ;  /* 0x000000ffff157224 */ /* 0x000fe200078e00ff */
[----:B------:R-:W-:Y:S01]  /*be30*/  LEA R20, R20, UR6, 0x7 ;  /* 0x0000000614147c11 */ /* 0x000fe2000f8e38ff */
[----:B------:R-:W-:Y:S02]  /*be40*/  IMAD.MOV.U32 R4, RZ, RZ, R8 ;  /* 0x000000ffff047224 */ /* 0x000fe400078e0008 */
[----:B------:R-:W-:Y:S02]  /*be50*/  IMAD.MOV.U32 R5, RZ, RZ, R0 ;  /* 0x000000ffff057224 */ /* 0x000fe400078e0000 */
[----:B------:R-:W-:Y:S02]  /*be60*/  IMAD.MOV.U32 R6, RZ, RZ, R12 ;  /* 0x000000ffff067224 */ /* 0x000fe400078e000c */
[----:B------:R-:W-:-:S07]  /*be70*/  IMAD.SHL.U32 R15, R11, 0x80, RZ ;  /* 0x000000800b0f7824 */ /* 0x000fce00078e00ff */
.L_x_300:
[----:B------:R-:W0:Y:S01]  /*be80*/  S2R R14, SR_CgaCtaId ;  /* 0x00000000000e7919 */ /* 0x000e220000008800 */
[----:B------:R-:W-:Y:S02]  /*be90*/  MOV R7, 0x400 ;  /* 0x0000040000077802 */ /* 0x000fe40000000f00 */
[----:B------:R-:W-:-:S13]  /*bea0*/  LOP3.LUT P1, RZ, R18, 0x7f, RZ, 0xc0, !PT ;  /* 0x0000007f12ff7812 */ /* 0x000fda000782c0ff */
[----:B------:R-:W1:Y:S01]  /*beb0*/  @!P1 LDC R11, c[0x0][0x500] ;  /* 0x00014000ff0b9b82 */ /* 0x000e620000000800 */
[----:B0-----:R-:W-:Y:S02]  /*bec0*/  LEA R22, R14, R7, 0x18 ;  /* 0x000000070e167211 */ /* 0x001fe400078ec0ff */
[----:B------:R-:W-:-:S03]  /*bed0*/  SHF.L.U32 R7, R5, 0x1f, RZ ;  /* 0x0000001f05077819 */ /* 0x000fc600000006ff */
[----:B------:R-:W-:-:S04]  /*bee0*/  IMAD R14, R6, 0x8, R22 ;  /* 0x00000008060e7824 */ /* 0x000fc800078e0216 */
[----:B------:R-:W0:Y:S02]  /*bef0*/  SYNCS.PHASECHK.TRANS64.TRYWAIT P0, [R14+URZ+0x18], R7 ;  /* 0x000018070e0075a7 */ /* 0x000e24000800017f */
[----:B01----:R-:W-:Y:S05]  /*bf00*/  @!P0 BRA `(.L_x_298) ;  /* 0x0000000c00848947 */ /* 0x003fea0003800000 */
.L_x_316:
[----:B0-----:R-:W-:Y:S01]  /*bf10*/  PRMT R7, R9, 0x9910, RZ ;  /* 0x0000991009077816 */ /* 0x001fe200000000ff */
[----:B------:R0:W-:Y:S03]  /*bf20*/  @!P1 SYNCS.ARRIVE.TRANS64 RZ, [R14+URZ], R11 ;  /* 0x0000000b0eff99a7 */ /* 0x0001e6000800003f */
[----:B------:R-:W-:-:S13]  /*bf30*/  ISETP.NE.AND P0, PT, R7, 0x2, PT ;  /* 0x000000020700780c */ /* 0x000fda0003f05270 */
[----:B0-----:R-:W-:Y:S05]  /*bf40*/  @P0 BRA `(.L_x_299) ;  /* 0x0000000000040947 */ /* 0x001fea0003800000 */
[----:B------:R-:W-:Y:S01]  /*bf50*/  BPT.TRAP 0x1 ;  /* 0x000000040000795c */ /* 0x000fe20000300000 */
.L_x_299:
[----:B------:R-:W-:Y:S01]  /*bf60*/  LEA R7, R6, UR37, 0x2 ;  /* 0x0000002506077c11 */ /* 0x000fe2000f8e10ff */
[----:B------:R-:W-:Y:S01]  /*bf70*/  VIADD R4, R4, 0xffffffff ;  /* 0xffffffff04047836 */ /* 0x000fe20000000000 */
[----:B------:R-:W-:Y:S01]  /*bf80*/  LEA R11, R6, UR7, 0xe ;  /* 0x00000007060b7c11 */ /* 0x000fe2000f8e70ff */
[----:B------:R-:W-:Y:S01]  /*bf90*/  UIADD3 UR14, UP0, UR40, 0xf0, URZ ;  /* 0x000000f0280e7890 */ /* 0x000fe2000ff1e03f */
[----:B------:R-:W-:Y:S01]  /*bfa0*/  R2UR UR34, R21 ;  /* 0x00000000152272ca */ /* 0x000fe200000e0000 */
[----:B------:R-:W-:Y:S01]  /*bfb0*/  IMAD.SHL.U32 R7, R7, 0x2000, RZ ;  /* 0x0000200007077824 */ /* 0x000fe200078e00ff */
[----:B------:R-:W-:Y:S01]  /*bfc0*/  LEA R11, R11, R22, 0x1 ;  /* 0x000000160b0b7211 */ /* 0x000fe200078e08ff */
[----:B------:R-:W-:Y:S01]  /*bfd0*/  UIADD3 UR42, UP1, UR40, 0x1f0, URZ ;  /* 0x000001f0282a7890 */ /* 0x000fe2000ff3e03f */
[----:B------:R-:W-:Y:S01]  /*bfe0*/  R2UR UR33, R14 ;  /* 0x000000000e2172ca */ /* 0x000fe200000e0000 */
[----:B------:R-:W-:Y:S01]  /*bff0*/  IMAD R7, R7, 0x2, R22 ;  /* 0x0000000207077824 */ /* 0x000fe200078e0216 */
[----:B------:R-:W-:Y:S01]  /*c000*/  R2UR UR8, R11 ;  /* 0x000000000b0872ca */ /* 0x000fe200000e0000 */
[----:B------:R-:W-:Y:S01]  /*c010*/  UIADD3.X UR15, URZ, UR41, URZ, UP0, !UPT ;  /* 0x000000293f0f7290 */ /* 0x000fe200087fe43f */
[----:B------:R-:W-:Y:S01]  /*c020*/  R2UR UR36, R13 ;  /* 0x000000000d2472ca */ /* 0x000fe200000e0000 */
[----:B------:R-:W-:Y:S01]  /*c030*/  UPRMT UR31, URZ, 0x5410, UR30 ;  /* 0x000054103f1f7896 */ /* 0x000fe2000800001e */
[----:B------:R-:W-:Y:S01]  /*c040*/  R2UR UR24, R7 ;  /* 0x00000000071872ca */ /* 0x000fe200000e0000 */
[----:B------:R-:W-:Y:S01]  /*c050*/  UIADD3.X UR43, URZ, UR41, URZ, UP1, !UPT ;  /* 0x000000293f2b7290 */ /* 0x000fe20008ffe43f */
[----:B------:R-:W-:Y:S01]  /*c060*/  R2UR UR35, R15 ;  /* 0x000000000f2372ca */ /* 0x000fe200000e0000 */
[----:B------:R-:W-:Y:S01]  /*c070*/  UIADD3 UR26, UR34, 0x40, URZ ;  /* 0x00000040221a7890 */ /* 0x000fe2000fffe03f */
[----:B------:R-:W-:Y:S01]  /*c080*/  R2UR UR19, R20 ;  /* 0x00000000141372ca */ /* 0x000fe200000e0000 */
[----:B------:R-:W-:Y:S01]  /*c090*/  UPRMT UR44, URZ, 0x5410, UR21 ;  /* 0x000054103f2c7896 */ /* 0x000fe20008000015 */
[----:B------:R-:W-:Y:S01]  /*c0a0*/  ISETP.GT.AND P1, PT, R4, 0x1, PT ;  /* 0x000000010400780c */ /* 0x000fe20003f24270 */
[----:B------:R-:W-:Y:S01]  /*c0b0*/  VIADD R6, R6, 0x1 ;  /* 0x0000000106067836 */ /* 0x000fe20000000000 */
[----:B------:R-:W-:Y:S01]  /*c0c0*/  UMOV UR22, 0x0 ;  /* 0x0000000000167882 */ /* 0x000fe20000000000 */
[----:B------:R-:W-:Y:S01]  /*c0d0*/  UIADD3 UR16, UR8, 0x30100, URZ ;  /* 0x0003010008107890 */ /* 0x000fe2000fffe03f */
[----:B------:R-:W-:Y:S01]  /*c0e0*/  VIADD R21, R21, 0x80 ;  /* 0x0000008015157836 */ /* 0x000fe20000000000 */
[----:B------:R-:W-:Y:S01]  /*c0f0*/  UIADD3 UR8, UR8, 0x34100, URZ ;  /* 0x0003410008087890 */ /* 0x000fe2000fffe03f */
[----:B------:R-:W-:Y:S01]  /*c100*/  ISETP.NE.AND P0, PT, R6, 0x3, PT ;  /* 0x000000030600780c */ /* 0x000fe20003f05270 */
[----:B------:R-:W-:-:S02]  /*c110*/  UIADD3 UR32, UR24, 0x100, URZ ;  /* 0x0000010018207890 */ /* 0x000fc4000fffe03f */
[----:B------:R-:W-:Y:S01]  /*c120*/  UIADD3 UR24, UR24, 0x8100, URZ ;  /* 0x0000810018187890 */ /* 0x000fe2000fffe03f */
[----:B------:R-:W-:Y:S01]  /*c130*/  SEL R14, RZ, 0x1, P0 ;  /* 0x00000001ff0e7807 */ /* 0x000fe20000000000 */
[----:B------:R-:W-:Y:S01]  /*c140*/  UMOV UR23, 0x10000000 ;  /* 0x1000000000177882 */ /* 0x000fe20000000000 */
[----:B------:R-:W-:Y:S01]  /*c150*/  UMOV UR25, UR33 ;  /* 0x0000002100197c82 */ /* 0x000fe20008000000 */
[----:B------:R-:W-:Y:S01]  /*c160*/  UMOV UR28, UR36 ;  /* 0x00000024001c7c82 */ /* 0x000fe20008000000 */
[----:B------:R-:W-:Y:S01]  /*c170*/  UMOV UR27, UR35 ;  /* 0x00000023001b7c82 */ /* 0x000fe20008000000 */
[----:B------:R-:W-:Y:S01]  /*c180*/  UMOV UR17, UR33 ;  /* 0x0000002100117c82 */ /* 0x000fe20008000000 */
[----:B------:R-:W-:Y:S01]  /*c190*/  UMOV UR18, UR34 ;  /* 0x0000002200127c82 */ /* 0x000fe20008000000 */
[----:B------:R-:W-:Y:S01]  /*c1a0*/  UMOV UR20, UR36 ;  /* 0x0000002400147c82 */ /* 0x000fe20008000000 */
[----:B------:R0:W-:Y:S01]  /*c1b0*/  UTMALDG.3D.MULTICAST [UR32], [UR14], UR31, desc[UR22] ;  /* 0x000016200e0073b4 */ /* 0x0001e2000801181f */
[----:B------:R-:W-:Y:S01]  /*c1c0*/  UMOV UR9, UR33 ;  /* 0x0000002100097c82 */ /* 0x000fe20008000000 */
[----:B------:R-:W-:Y:S01]  /*c1d0*/  UMOV UR11, UR19 ;  /* 0x00000013000b7c82 */ /* 0x000fe20008000000 */
[----:B------:R-:W-:Y:S01]  /*c1e0*/  UMOV UR12, UR36 ;  /* 0x00000024000c7c82 */ /* 0x000fe20008000000 */
[----:B------:R-:W-:Y:S01]  /*c1f0*/  UMOV UR10, UR26 ;  /* 0x0000001a000a7c82 */ /* 0x000fe20008000000 */
[----:B------:R-:W-:-:S02]  /*c200*/  LOP3.LUT R5, R5, R14, RZ, 0x3c, !PT ;  /* 0x0000000e05057212 */ /* 0x000fc400078e3cff */
[----:B------:R-:W-:Y:S01]  /*c210*/  SEL R6, R6, RZ, P0 ;  /* 0x000000ff06067207 */ /* 0x000fe20000000000 */
[----:B------:R0:W-:Y:S01]  /*c220*/  UTMALDG.3D.MULTICAST [UR24], [UR14], UR31, desc[UR22] ;  /* 0x000016180e0073b4 */ /* 0x0001e2000801181f */
[----:B------:R0:W-:Y:S01]  /*c230*/  UTMALDG.3D.MULTICAST [UR16], [UR42], UR44, desc[UR22] ;  /* 0x000016102a0073b4 */ /* 0x0001e2000801182c */
[----:B------:R0:W-:Y:S02]  /*c240*/  UTMALDG.3D.MULTICAST [UR8], [UR42], UR44, desc[UR22] ;  /* 0x000016082a0073b4 */ /* 0x0001e4000801182c */
[----:B0-----:R-:W-:Y:S05]  /*c250*/  @P1 BRA `(.L_x_300) ;  /* 0xfffffffc00081947 */ /* 0x001fea000383ffff */
.L_x_297:
[----:B------:R-:W-:Y:S05]  /*c260*/  BSYNC B1 ;  /* 0x0000000000017941 */ /* 0x000fea0003800000 */
.L_x_296:
[----:B------:R-:W-:Y:S01]  /*c270*/  LOP3.LUT P1, RZ, R10, 0xff, RZ, 0xc0, !PT ;  /* 0x000000ff0aff7812 */ /* 0x000fe2000782c0ff */
[C---:B------:R-:W-:Y:S01]  /*c280*/  IMAD.IADD R12, R3.reuse, 0x1, R12 ;  /* 0x00000001030c7824 */ /* 0x040fe200078e020c */
[----:B------:R-:W-:Y:S01]  /*c290*/  ULDC.64 UR8, c[0x0][0x650] ;  /* 0x0001940000087ab9 */ /* 0x000fe20000000a00 */
[C---:B------:R-:W-:Y:S01]  /*c2a0*/  ISETP.GE.U32.AND P2, PT, R3.reuse, 0x3, PT ;  /* 0x000000030300780c */ /* 0x040fe20003f46070 */
[----:B------:R-:W-:Y:S01]  /*c2b0*/  BSSY B1, `(.L_x_301) ;  /* 0x000006a000017945 */ /* 0x000fe20003800000 */
[----:B------:R-:W-:Y:S01]  /*c2c0*/  IMAD.MOV.U32 R11, RZ, RZ, -0x1 ;  /* 0xffffffffff0b7424 */ /* 0x000fe200078e00ff */
[----:B------:R-:W-:Y:S01]  /*c2d0*/  ISETP.GT.U32.AND P0, PT, R12, 0x2, PT ;  /* 0x000000020c00780c */ /* 0x000fe20003f04070 */
[----:B------:R-:W-:Y:S01]  /*c2e0*/  IMAD.MOV.U32 R20, RZ, RZ, -0x1 ;  /* 0xffffffffff147424 */ /* 0x000fe200078e00ff */
[----:B------:R-:W-:Y:S01]  /*c2f0*/  PRMT R10, RZ, 0x7610, R10 ;  /* 0x00007610ff0a7816 */ /* 0x000fe2000000000a */
[----:B------:R-:W-:Y:S01]  /*c300*/  IMAD.MOV.U32 R13, RZ, RZ, -0x1 ;  /* 0xffffffffff0d7424 */ /* 0x000fe200078e00ff */
[----:B------:R-:W-:-:S03]  /*c310*/  ISETP.LT.U32.AND P0, PT, R3, 0x3, P0 ;  /* 0x000000030300780c */ /* 0x000fc60000701070 */
[----:B------:R-:W0:Y:S01]  /*c320*/  @P1 S2R R5, SR_CgaCtaId ;  /* 0x0000000000051919 */ /* 0x000e220000008800 */
[----:B------:R-:W-:-:S04]  /*c330*/  @P1 MOV R4, 0x400 ;  /* 0x0000040000041802 */ /* 0x000fc80000000f00 */
[----:B0-----:R-:W-:Y:S01]  /*c340*/  @P1 LEA R6, R5, R4, 0x18 ;  /* 0x0000000405061211 */ /* 0x001fe200078ec0ff */
[----:B------:R-:W-:-:S03]  /*c350*/  IMAD.WIDE.U32 R4, R12, -0x55555555, RZ ;  /* 0xaaaaaaab0c047825 */ /* 0x000fc600078e00ff */
[----:B------:R0:W-:Y:S01]  /*c360*/  @P1 SYNCS.ARRIVE.TRANS64.A1T0 RZ, [R6+URZ+0x48], RZ ;  /* 0x000048ff06ff19a7 */ /* 0x0001e2000810003f */
[----:B------:R-:W-:Y:S02]  /*c370*/  IADD3 R16, P1, R16, UR38, RZ ;  /* 0x0000002610107c10 */ /* 0x000fe4000ff3e0ff */
[----:B------:R-:W-:Y:S02]  /*c380*/  SHF.R.U32.HI R7, RZ, 0x1, R5 ;  /* 0x00000001ff077819 */ /* 0x000fe40000011605 */
[----:B------:R-:W-:Y:S02]  /*c390*/  SEL R5, RZ, 0x1, !P0 ;  /* 0x00000001ff057807 */ /* 0x000fe40004000000 */
[----:B------:R-:W-:Y:S01]  /*c3a0*/  IADD3.X R17, R17, UR29, RZ, P1, !PT ;  /* 0x0000001d11117c10 */ /* 0x000fe20008ffe4ff */
[----:B------:R-:W-:Y:S01]  /*c3b0*/  IMAD R12, R7, -0x3, R12 ;  /* 0xfffffffd070c7824 */ /* 0x000fe200078e020c */
[----:B------:R-:W-:Y:S02]  /*c3c0*/  ISETP.GE.U32.AND P0, PT, R16, UR8, PT ;  /* 0x0000000810007c0c */ /* 0x000fe4000bf06070 */
[----:B------:R-:W-:-:S02]  /*c3d0*/  LOP3.LUT R0, R0, R5, RZ, 0x3c, !PT ;  /* 0x0000000500007212 */ /* 0x000fc400078e3cff */
[----:B------:R-:W-:Y:S02]  /*c3e0*/  ISETP.GE.U32.AND.EX P0, PT, R17, UR9, PT, P0 ;  /* 0x0000000911007c0c */ /* 0x000fe4000bf06100 */
[----:B------:R-:W-:Y:S02]  /*c3f0*/  @P2 LOP3.LUT R0, R0, 0x1, R7, 0x78, !PT ;  /* 0x0000000100002812 */ /* 0x000fe400078e7807 */
[----:B------:R-:W-:-:S09]  /*c400*/  PRMT R4, RZ, 0x7610, R4 ;  /* 0x00007610ff047816 */ /* 0x000fd20000000004 */
[----:B0-----:R-:W-:Y:S05]  /*c410*/  @P0 BRA `(.L_x_302) ;  /* 0x00000004004c0947 */ /* 0x001fea0003800000 */
[----:B------:R-:W0:Y:S01]  /*c420*/  S2R R14, SR_CTAID.X ;  /* 0x00000000000e7919 */ /* 0x000e220000002500 */
[----:B------:R-:W-:Y:S01]  /*c430*/  ULDC.64 UR8, c[0x0][0x628] ;  /* 0x00018a0000087ab9 */ /* 0x000fe20000000a00 */
[----:B------:R-:W1:Y:S01]  /*c440*/  LDC R15, c[0x0][0x144] ;  /* 0x00005100ff0f7b82 */ /* 0x000e620000000800 */
[----:B------:R-:W-:Y:S01]  /*c450*/  ISETP.NE.U32.AND P0, PT, RZ, UR8, PT ;  /* 0x00000008ff007c0c */ /* 0x000fe2000bf05070 */
[----:B------:R-:W2:Y:S01]  /*c460*/  S2R R11, SR_CTAID.Y ;  /* 0x00000000000b7919 */ /* 0x000ea20000002600 */
[----:B------:R-:W-:Y:S01]  /*c470*/  ULDC UR10, c[0x0][0x150] ;  /* 0x00005400000a7ab9 */ /* 0x000fe20000000800 */
[----:B------:R-:W-:Y:S01]  /*c480*/  ULDC UR11, c[0x0][0x630] ;  /* 0x00018c00000b7ab9 */ /* 0x000fe20000000800 */
[----:B------:R-:W-:Y:S01]  /*c490*/  ISETP.NE.AND.EX P0, PT, RZ, UR9, PT, P0 ;  /* 0x00000009ff007c0c */ /* 0x000fe2000bf05300 */
[----:B------:R-:W-:Y:S01]  /*c4a0*/  IMAD.MOV.U32 R4, RZ, RZ, R16 ;  /* 0x000000ffff047224 */ /* 0x000fe200078e0010 */
[----:B0-----:R-:W-:-:S05]  /*c4b0*/  I2FP.F32.U32 R5, R14 ;  /* 0x0000000e00057245 */ /* 0x001fca0000201000 */
[----:B------:R-:W-:Y:S01]  /*c4c0*/  FMUL R20, R5, UR10 ;  /* 0x0000000a05147c20 */ /* 0x000fe20008400000 */
[----:B------:R-:W-:-:S05]  /*c4d0*/  IMAD.MOV.U32 R5, RZ, RZ, R17 ;  /* 0x000000ffff057224 */ /* 0x000fca00078e0011 */
[----:B--2---:R-:W-:Y:S05]  /*c4e0*/  @!P0 BRA `(.L_x_303) ;  /* 0x0000000000288947 */ /* 0x004fea0003800000 */
[----:B------:R-:W-:Y:S02]  /*c4f0*/  ULDC UR10, c[0x0][0x634] ;  /* 0x00018d00000a7ab9 */ /* 0x000fe40000000800 */
[----:B------:R-:W-:-:S05]  /*c500*/  IADD3 R5, P0, R16, UR10, RZ ;  /* 0x0000000a10057c10 */ /* 0x000fca000ff1e0ff */
[----:B------:R-:W-:-:S04]  /*c510*/  IMAD.X R13, RZ, RZ, R17, P0 ;  /* 0x000000ffff0d7224 */ /* 0x000fc800000e0611 */
[----:B------:R-:W-:-:S04]  /*c520*/  IMAD.WIDE.U32 R6, R13, UR8, RZ ;  /* 0x000000080d067c25 */ /* 0x000fc8000f8e00ff */
[----:B------:R-:W-:-:S04]  /*c530*/  IMAD.WIDE.U32 R6, P0, R5, UR9, R6 ;  /* 0x0000000905067c25 */ /* 0x000fc8000f800006 */
[----:B------:R-:W-:-:S04]  /*c540*/  IMAD.WIDE.U32 R4, R5, UR8, RZ ;  /* 0x0000000805047c25 */ /* 0x000fc8000f8e00ff */
[----:B------:R-:W-:Y:S01]  /*c550*/  IMAD.MOV.U32 R4, RZ, RZ, R7 ;  /* 0x000000ffff047224 */ /* 0x000fe200078e0007 */
[----:B------:R-:W-:Y:S02]  /*c560*/  IADD3 RZ, P1, R5, R6, RZ ;  /* 0x0000000605ff7210 */ /* 0x000fe40007f3e0ff */
[----:B------:R-:W-:-:S03]  /*c570*/  IADD3.X R5, RZ, RZ, RZ, P0, !PT ;  /* 0x000000ffff057210 */ /* 0x000fc600007fe4ff */
[----:B------:R-:W-:-:S08]  /*c580*/  IMAD.WIDE.U32.X R4, R13, UR9, R4, P1 ;  /* 0x000000090d047c25 */ /* 0x000fd000088e0404 */
.L_x_303:
[--C-:B------:R-:W-:Y:S01]  /*c590*/  SHF.R.U64 R13, R4, UR11, R5.reuse ;  /* 0x0000000b040d7c19 */ /* 0x100fe20008001205 */
[----:B------:R-:W0:Y:S01]  /*c5a0*/  F2I.U32.TRUNC.NTZ R20, R20 ;  /* 0x0000001400147305 */ /* 0x000e22000020f000 */
[----:B------:R-:W-:Y:S01]  /*c5b0*/  SHF.R.U32.HI R4, RZ, UR11, R5 ;  /* 0x0000000bff047c19 */ /* 0x000fe20008011605 */
[----:B------:R-:W-:Y:S01]  /*c5c0*/  ULDC.64 UR8, c[0x0][0x620] ;  /* 0x0001880000087ab9 */ /* 0x000fe20000000a00 */
[----:B------:R-:W-:Y:S01]  /*c5d0*/  IADD3 R7, P0, RZ, -R13, RZ ;  /* 0x8000000dff077210 */ /* 0x000fe20007f1e0ff */
[----:B------:R-:W-:Y:S01]  /*c5e0*/  ULDC.64 UR10, c[0x0][0x640] ;  /* 0x00019000000a7ab9 */ /* 0x000fe20000000a00 */
[----:B------:R-:W2:Y:S03]  /*c5f0*/  LDC R22, c[0x0][0x148] ;  /* 0x00005200ff167b82 */ /* 0x000ea60000000800 */
[----:B------:R-:W-:Y:S01]  /*c600*/  IMAD.X R4, RZ, RZ, ~R4, P0 ;  /* 0x000000ffff047224 */ /* 0x000fe200000e0e04 */
[----:B------:R-:W-:-:S03]  /*c610*/  ISETP.NE.U32.AND P0, PT, RZ, UR10, PT ;  /* 0x0000000aff007c0c */ /* 0x000fc6000bf05070 */
[----:B------:R-:W-:Y:S01]  /*c620*/  IMAD R6, R4, UR8, RZ ;  /* 0x0000000804067c24 */ /* 0x000fe2000f8e02ff */
[----:B------:R-:W-:Y:S01]  /*c630*/  ISETP.NE.AND.EX P0, PT, RZ, UR11, PT, P0 ;  /* 0x0000000bff007c0c */ /* 0x000fe2000bf05300 */
[----:B------:R-:W-:Y:S01]  /*c640*/  IMAD.WIDE.U32 R4, R7, UR8, R16 ;  /* 0x0000000807047c25 */ /* 0x000fe2000f8e0010 */
[----:B------:R-:W-:-:S03]  /*c650*/  ULDC UR8, c[0x0][0x618] ;  /* 0x0001860000087ab9 */ /* 0x000fc60000000800 */
[----:B------:R-:W-:Y:S01]  /*c660*/  IMAD R7, R7, UR9, R6 ;  /* 0x0000000907077c24 */ /* 0x000fe2000f8e0206 */
[----:B------:R-:W-:Y:S01]  /*c670*/  ULDC UR9, c[0x0][0x154] ;  /* 0x0000550000097ab9 */ /* 0x000fe20000000800 */
[----:B0-----:R-:W-:Y:S02]  /*c680*/  IMAD.MOV R6, RZ, RZ, -R20 ;  /* 0x000000ffff067224 */ /* 0x001fe400078e0a14 */
[----:B------:R-:W-:Y:S02]  /*c690*/  IMAD.IADD R5, R5, 0x1, R7 ;  /* 0x0000000105057824 */ /* 0x000fe400078e0207 */
[----:B-1----:R-:W-:Y:S01]  /*c6a0*/  IMAD R14, R15, R6, R14 ;  /* 0x000000060f0e7224 */ /* 0x002fe200078e020e */
[----:B------:R-:W-:Y:S02]  /*c6b0*/  I2FP.F32.U32 R6, R11 ;  /* 0x0000000b00067245 */ /* 0x000fe40000201000 */
[--C-:B------:R-:W-:Y:S02]  /*c6c0*/  SHF.R.U64 R15, R4, UR8, R5.reuse ;  /* 0x00000008040f7c19 */ /* 0x100fe40008001205 */
[----:B------:R-:W-:Y:S01]  /*c6d0*/  SHF.R.U32.HI R4, RZ, UR8, R5 ;  /* 0x00000008ff047c19 */ /* 0x000fe20008011605 */
[----:B------:R-:W-:Y:S01]  /*c6e0*/  FMUL R6, R6, UR9 ;  /* 0x0000000906067c20 */ /* 0x000fe20008400000 */
[----:B------:R-:W-:-:S02]  /*c6f0*/  ULDC UR8, c[0x0][0x608] ;  /* 0x0001820000087ab9 */ /* 0x000fc40000000800 */
[--C-:B------:R-:W-:Y:S01]  /*c700*/  SHF.R.U64 R21, R15, UR8, R4.reuse ;  /* 0x000000080f157c19 */ /* 0x100fe20008001204 */
[----:B------:R0:W1:Y:S01]  /*c710*/  F2I.U32.TRUNC.NTZ R24, R6 ;  /* 0x0000000600187305 */ /* 0x000062000020f000 */
[----:B------:R-:W-:Y:S01]  /*c720*/  SHF.R.U32.HI R4, RZ, UR8, R4 ;  /* 0x00000008ff047c19 */ /* 0x000fe20008011604 */
[----:B------:R-:W-:-:S03]  /*c730*/  ULDC UR8, c[0x0][0x658] ;  /* 0x0001960000087ab9 */ /* 0x000fc60000000800 */
[--C-:B------:R-:W-:Y:S02]  /*c740*/  SHF.R.U64 R20, R21, UR8, R4.reuse ;  /* 0x0000000815147c19 */ /* 0x100fe40008001204 */
[----:B------:R-:W-:-:S03]  /*c750*/  SHF.R.U32.HI R23, RZ, UR8, R4 ;  /* 0x00000008ff177c19 */ /* 0x000fc60008011604 */
[----:B------:R-:W-:Y:S02]  /*c760*/  IMAD.MOV.U32 R4, RZ, RZ, R20 ;  /* 0x000000ffff047224 */ /* 0x000fe400078e0014 */
[----:B------:R-:W-:Y:S01]  /*c770*/  IMAD.MOV.U32 R5, RZ, RZ, R23 ;  /* 0x000000ffff057224 */ /* 0x000fe200078e0017 */
[----:B0-----:R-:W-:Y:S06]  /*c780*/  @!P0 BRA `(.L_x_304) ;  /* 0x0000000000288947 */ /* 0x001fec0003800000 */
[----:B------:R-:W-:Y:S02]  /*c790*/  ULDC UR8, c[0x0][0x64c] ;  /* 0x0001930000087ab9 */ /* 0x000fe40000000800 */
[----:B------:R-:W-:-:S05]  /*c7a0*/  IADD3 R5, P0, R20, UR8, RZ ;  /* 0x0000000814057c10 */ /* 0x000fca000ff1e0ff */
[----:B------:R-:W-:-:S04]  /*c7b0*/  IMAD.X R23, RZ, RZ, R23, P0 ;  /* 0x000000ffff177224 */ /* 0x000fc800000e0617 */
[----:B------:R-:W-:-:S04]  /*c7c0*/  IMAD.WIDE.U32 R6, R23, UR10, RZ ;  /* 0x0000000a17067c25 */ /* 0x000fc8000f8e00ff */
[----:B------:R-:W-:-:S04]  /*c7d0*/  IMAD.WIDE.U32 R6, P0, R5, UR11, R6 ;  /* 0x0000000b05067c25 */ /* 0x000fc8000f800006 */
[----:B------:R-:W-:-:S04]  /*c7e0*/  IMAD.WIDE.U32 R4, R5, UR10, RZ ;  /* 0x0000000a05047c25 */ /* 0x000fc8000f8e00ff */
[----:B------:R-:W-:Y:S01]  /*c7f0*/  IMAD.MOV.U32 R4, RZ, RZ, R7 ;  /* 0x000000ffff047224 */ /* 0x000fe200078e0007 */
[----:B------:R-:W-:Y:S01]  /*c800*/  IADD3 RZ, P1, R5, R6, RZ ;  /* 0x0000000605ff7210 */ /* 0x000fe20007f3e0ff */
[----:B------:R-:W-:-:S04]  /*c810*/  IMAD.X R5, RZ, RZ, RZ, P0 ;  /* 0x000000ffff057224 */ /* 0x000fc800000e06ff */
[----:B------:R-:W-:-:S08]  /*c820*/  IMAD.WIDE.U32.X R4, R23, UR11, R4, P1 ;  /* 0x0000000b17047c25 */ /* 0x000fd000088e0404 */
.L_x_304:
[----:B------:R-:W-:Y:S01]  /*c830*/  ISETP.NE.AND P0, PT, R2, 0x1, PT ;  /* 0x000000010200780c */ /* 0x000fe20003f05270 */
[----:B------:R-:W-:Y:S01]  /*c840*/  ULDC UR8, c[0x0][0x648] ;  /* 0x0001920000087ab9 */ /* 0x000fe20000000800 */
[----:B-1----:R-:W-:Y:S01]  /*c850*/  IMAD.MOV R24, RZ, RZ, -R24 ;  /* 0x000000ffff187224 */ /* 0x002fe200078e0a18 */
[----:B------:R-:W-:Y:S01]  /*c860*/  SHF.R.U64 R4, R4, UR8, R5 ;  /* 0x0000000804047c19 */ /* 0x000fe20008001205 */
[----:B------:R-:W-:Y:S01]  /*c870*/  ULDC UR8, c[0x0][0x638] ;  /* 0x00018e0000087ab9 */ /* 0x000fe20000000800 */
[----:B------:R-:W-:Y:S01]  /*c880*/  LOP3.LUT R21, R21, UR13, RZ, 0xc0, !PT ;  /* 0x0000000d15157c12 */ /* 0x000fe2000f8ec0ff */
[----:B------:R-:W-:Y:S01]  /*c890*/  ULDC UR9, c[0x0][0x610] ;  /* 0x0001840000097ab9 */ /* 0x000fe20000000800 */
[----:B------:R-:W-:-:S03]  /*c8a0*/  IADD3 R5, -R4, RZ, RZ ;  /* 0x000000ff04057210 */ /* 0x000fc60007ffe1ff */
[----:B------:R-:W-:Y:S02]  /*c8b0*/  IMAD R21, R4, UR5, R21 ;  /* 0x0000000504157c24 */ /* 0x000fe4000f8e0215 */
[----:B------:R-:W-:Y:S01]  /*c8c0*/  IMAD R20, R5, UR8, R20 ;  /* 0x0000000805147c24 */ /* 0x000fe2000f8e0214 */
[----:B------:R-:W-:Y:S01]  /*c8d0*/  ULDC UR8, c[0x0][0x600] ;  /* 0x0001800000087ab9 */ /* 0x000fe20000000800 */
[----:B--2---:R-:W-:Y:S01]  /*c8e0*/  @P0 IMAD R14, R22, R24, R11 ;  /* 0x00000018160e0224 */ /* 0x004fe200078e020b */
[----:B------:R-:W-:Y:S01]  /*c8f0*/  LOP3.LUT R11, R15, UR4, RZ, 0xc0, !PT ;  /* 0x000000040f0b7c12 */ /* 0x000fe2000f8ec0ff */
[----:B------:R-:W-:Y:S02]  /*c900*/  IMAD.MOV.U32 R4, RZ, RZ, 0x1 ;  /* 0x00000001ff047424 */ /* 0x000fe400078e00ff */
[----:B------:R-:W-:Y:S02]  /*c910*/  IMAD R14, R21, UR9, R14 ;  /* 0x00000009150e7c24 */ /* 0x000fe4000f8e020e */
[----:B------:R-:W-:-:S05]  /*c920*/  IMAD R11, R20, UR8, R11 ;  /* 0x00000008140b7c24 */ /* 0x000fca000f8e020b */
[----:B------:R-:W-:Y:S02]  /*c930*/  SEL R20, R11, R14, !P0 ;  /* 0x0000000e0b147207 */ /* 0x000fe40004000000 */
[----:B------:R-:W-:-:S07]  /*c940*/  SEL R11, R14, R11, !P0 ;  /* 0x0000000b0e0b7207 */ /* 0x000fce0004000000 */
.L_x_302:
[----:B------:R-:W-:Y:S05]  /*c950*/  BSYNC B1 ;  /* 0x0000000000017941 */ /* 0x000fea0003800000 */
.L_x_301:
[----:B------:R-:W-:-:S13]  /*c960*/  LOP3.LUT P0, RZ, R4, 0xff, RZ, 0xc0, !PT ;  /* 0x000000ff04ff7812 */ /* 0x000fda000780c0ff */
[----:B------:R-:W-:Y:S05]  /*c970*/  @P0 BRA `(.L_x_305) ;  /* 0xfffffff400080947 */ /* 0x000fea000383ffff */
[----:B------:R-:W-:Y:S05]  /*c980*/  BSYNC B0 ;  /* 0x0000000000007941 */ /* 0x000fea0003800000 */
.L_x_294:
[----:B------:R-:W-:-:S03]  /*c990*/  UMOV UR8, 0xffffffff ;  /* 0xffffffff00087882 */ /* 0x000fc60000000000 */
[----:B------:R-:W-:Y:S05]  /*c9a0*/  BRA.DIV UR8, `(.L_x_306) ;  /* 0x0000000208f07947 */ /* 0x000fea000b800000 */
[----:B------:R-:W-:-:S13]  /*c9b0*/  ELECT P6, URZ, PT ;  /* 0x00000000003f782f */ /* 0x000fda00038c0000 */
.L_x_319:
[----:B------:R-:W-:Y:S04]  /*c9c0*/  BSSY B0, `(.L_x_307) ;  /* 0x0000022000007945 */ /* 0x000fe80003800000 */
[----:B------:R-:W-:Y:S05]  /*c9d0*/  @!P6 BRA `(.L_x_308) ;  /* 0x000000000080e947 */ /* 0x000fea0003800000 */
[----:B------:R-:W-:-:S04]  /*c9e0*/  LOP3.LUT R19, R19, 0x2, RZ, 0xfc, !PT ;  /* 0x0000000213137812 */ /* 0x000fc800078efcff */
[----:B------:R-:W-:-:S13]  /*c9f0*/  ISETP.NE.AND P0, PT, R19, 0x3, PT ;  /* 0x000000031300780c */ /* 0x000fda0003f05270 */
[----:B------:R-:W-:Y:S05]  /*ca00*/  @!P0 BRA `(.L_x_309) ;  /* 0x0000000000048947 */ /* 0x000fea0003800000 */
[----:B------:R-:W-:Y:S01]  /*ca10*/  BPT.TRAP 0x1 ;  /* 0x000000040000795c */ /* 0x000fe20000300000 */
.L_x_309:
[----:B------:R-:W0:Y:S01]  /*ca20*/  S2R R3, SR_CgaCtaId ;  /* 0x0000000000037919 */ /* 0x000e220000008800 */
[----:B------:R-:W-:-:S04]  /*ca30*/  MOV R2, 0x400 ;  /* 0x0000040000027802 */ /* 0x000fc80000000f00 */
[----:B0-----:R-:W-:Y:S02]  /*ca40*/  LEA R3, R3, R2, 0x18 ;  /* 0x0000000203037211 */ /* 0x001fe400078ec0ff */
[----:B------:R-:W-:-:S03]  /*ca50*/  SHF.L.U32 R2, R0, 0x1f, RZ ;  /* 0x0000001f00027819 */ /* 0x000fc600000006ff */
[----:B------:R-:W-:-:S04]  /*ca60*/  VIADD R3, R3, 0x18 ;  /* 0x0000001803037836 */ /* 0x000fc80000000000 */
[C---:B------:R-:W-:Y:S02]  /*ca70*/  IMAD R7, R12.reuse, 0x8, R3 ;  /* 0x000000080c077824 */ /* 0x040fe400078e0203 */
[----:B------:R-:W-:Y:S02]  /*ca80*/  VIADD R12, R12, 0x1 ;  /* 0x000000010c0c7836 */ /* 0x000fe40000000000 */
[----:B------:R-:W0:Y:S03]  /*ca90*/  SYNCS.PHASECHK.TRANS64.TRYWAIT P0, [R7+URZ], R2 ;  /* 0x00000002070075a7 */ /* 0x000e26000800017f */
[----:B------:R-:W-:-:S04]  /*caa0*/  ISETP.NE.AND P1, PT, R12, 0x3, PT ;  /* 0x000000030c00780c */ /* 0x000fc80003f25270 */
[----:B------:R-:W-:Y:S02]  /*cab0*/  SEL R5, RZ, 0x1, P1 ;  /* 0x00000001ff057807 */ /* 0x000fe40000800000 */
[----:B------:R-:W-:Y:S02]  /*cac0*/  SEL R12, R12, RZ, P1 ;  /* 0x000000ff0c0c7207 */ /* 0x000fe40000800000 */
[----:B------:R-:W-:-:S03]  /*cad0*/  LOP3.LUT R5, R0, R5, RZ, 0x3c, !PT ;  /* 0x0000000500057212 */ /* 0x000fc600078e3cff */
[----:B------:R-:W-:Y:S01]  /*cae0*/  IMAD R9, R12, 0x8, R3 ;  /* 0x000000080c097824 */ /* 0x000fe200078e0203 */
[----:B------:R-:W-:Y:S01]  /*caf0*/  SHF.L.U32 R4, R5, 0x1f, RZ ;  /* 0x0000001f05047819 */ /* 0x000fe200000006ff */
[----:B0-----:R-:W-:Y:S06]  /*cb00*/  @!P0 BRA `(.L_x_310) ;  /* 0x0000000000b88947 */ /* 0x001fec0003800000 */
.L_x_320:
[----:B------:R-:W1:Y:S01]  /*cb10*/  SYNCS.PHASECHK.TRANS64.TRYWAIT P0, [R9+URZ], R4 ;  /* 0x00000004090075a7 */ /* 0x000e62000800017f */
[----:B------:R-:W-:-:S05]  /*cb20*/  VIADD R0, R12, 0x1 ;  /* 0x000000010c007836 */ /* 0x000fca0000000000 */
[----:B------:R-:W-:-:S04]  /*cb30*/  ISETP.NE.AND P1, PT, R0, 0x3, PT ;  /* 0x000000030000780c */ /* 0x000fc80003f25270 */
[----:B0-----:R-:W-:Y:S02]  /*cb40*/  SEL R2, RZ, 0x1, P1 ;  /* 0x00000001ff027807 */ /* 0x001fe40000800000 */
[----:B------:R-:W-:Y:S02]  /*cb50*/  SEL R0, R0, RZ, P1 ;  /* 0x000000ff00007207 */ /* 0x000fe40000800000 */
[----:B------:R-:W-:Y:S01]  /*cb60*/  LOP3.LUT R2, R5, R2, RZ, 0x3c, !PT ;  /* 0x0000000205027212 */ /* 0x000fe200078e3cff */
[----:B-1----:R-:W-:Y:S06]  /*cb70*/  @!P0 BRA `(.L_x_311) ;  /* 0x0000000000b08947 */ /* 0x002fec0003800000 */
.L_x_321:
[----:B------:R-:W-:Y:S01]  /*cb80*/  IMAD R3, R0, 0x8, R3 ;  /* 0x0000000800037824 */ /* 0x000fe200078e0203 */
[----:B------:R-:W-:-:S07]  /*cb90*/  SHF.L.U32 R0, R2, 0x1f, RZ ;  /* 0x0000001f02007819 */ /* 0x000fce00000006ff */
.L_x_312:
[----:B-1----:R1:W2:Y:S02]  /*cba0*/  SYNCS.PHASECHK.TRANS64.TRYWAIT P0, [R3+URZ], R0 ;  /* 0x00000000030075a7 */ /* 0x0022a4000800017f */
[----:B--2---:R-:W-:Y:S05]  /*cbb0*/  @!P0 NANOSLEEP.SYNCS 0x989680 ;  /* 0x009896800000895d */ /* 0x004fea0003900000 */
[----:B------:R-:W2:Y:S02]  /*cbc0*/  @!P0 SYNCS.PHASECHK.TRANS64 P0, [R3+URZ], R0 ;  /* 0x00000000030085a7 */ /* 0x000ea4000800007f */
[----:B--2---:R-:W-:Y:S05]  /*cbd0*/  @!P0 BRA `(.L_x_312) ;  /* 0xfffffffc00f08947 */ /* 0x004fea000383ffff */
.L_x_308:
[----:B------:R-:W-:Y:S05]  /*cbe0*/  BSYNC B0 ;  /* 0x0000000000007941 */ /* 0x000fea0003800000 */
.L_x_307:
[----:B------:R-:W-:Y:S05]  /*cbf0*/  EXIT ;  /* 0x000000000000794d */ /* 0x000fea0003800000 */
.L_x_21:
[----:B----4-:R4:W0:Y:S02]  /*cc00*/  SYNCS.PHASECHK.TRANS64.TRYWAIT P1, [R3+URZ], R0 ;  /* 0x00000000030075a7 */ /* 0x010824000802017f */
[----:B0-----:R-:W-:Y:S05]  /*cc10*/  @!P1 NANOSLEEP.SYNCS 0x989680 ;  /* 0x009896800000995d */ /* 0x001fea0003900000 */
[----:B------:R-:W0:Y:S02]  /*cc20*/  @!P1 SYNCS.PHASECHK.TRANS64 P1, [R3+URZ], R0 ;  /* 0x00000000030095a7 */ /* 0x000e24000802007f */
[----:B0-----:R-:W-:Y:S05]  /*cc30*/  @!P1 BRA `(.L_x_21) ;  /* 0xfffffffc00f09947 */ /* 0x001fea000383ffff */
[----:B------:R-:W-:Y:S05]  /*cc40*/  BRA `(.L_x_20) ;  /* 0xffffff48002c7947 */ /* 0x000fea000383ffff */
.L_x_26:
[----:B-1----:R1:W3:Y:S02]  /*cc50*/  SYNCS.PHASECHK.TRANS64.TRYWAIT P1, [R5+URZ], R4 ;  /* 0x00000004050075a7 */ /* 0x0022e4000802017f */
[----:B---3--:R-:W-:Y:S05]  /*cc60*/  @!P1 NANOSLEEP.SYNCS 0x989680 ;  /* 0x009896800000995d */ /* 0x008fea0003900000 */
[----:B------:R-:W3:Y:S02]  /*cc70*/  @!P1 SYNCS.PHASECHK.TRANS64 P1, [R5+URZ], R4 ;  /* 0x00000004050095a7 */ /* 0x000ee4000802007f */
[----:B---3--:R-:W-:Y:S05]  /*cc80*/  @!P1 BRA `(.L_x_26) ;  /* 0xfffffffc00f09947 */ /* 0x008fea000383ffff */
[----:B------:R-:W-:Y:S05]  /*cc90*/  BRA `(.L_x_25) ;  /* 0xffffff5000307947 */ /* 0x000fea000383ffff */
.L_x_295:
[----:B------:R-:W-:Y:S01]  /*cca0*/  BSSY B1, `(.L_x_313) ;  /* 0x0000006000017945 */ /* 0x000fe20003800000 */
[----:B------:R-:W-:-:S07]  /*ccb0*/  IMAD.MOV.U32 R15, RZ, RZ, -0x1 ;  /* 0xffffffffff0f7424 */ /* 0x000fce00078e00ff */
[----:B------:R-:W-:Y:S05]  /*ccc0*/  WARPSYNC.COLLECTIVE R15, `(.L_x_314) ;  /* 0x000000000f0c7348 */ /* 0x000fea0003c00000 */
[----:B------:R-:W-:Y:S02]  /*ccd0*/  ELECT P6, UR62, PT ;  /* 0x00000000003e782f */ /* 0x000fe400038c0000 */
[----:B------:R-:W-:Y:S01]  /*cce0*/  MOV R14, UR62 ;  /* 0x0000003e000e7c02 */ /* 0x000fe20008000f00 */
[----:B------:R-:W-:Y:S10]  /*ccf0*/  ENDCOLLECTIVE ;  /* 0x000000000000791b */ /* 0x000ff40003800000 */
.L_x_314:
[----:B------:R-:W-:Y:S05]  /*cd00*/  BSYNC B1 ;  /* 0x0000000000017941 */ /* 0x000fea0003800000 */
.L_x_313:
[----:B------:R-:W-:Y:S05]  /*cd10*/  BRA `(.L_x_315) ;  /* 0xfffffff0002c7947 */ /* 0x000fea000383ffff */
.L_x_298:
[----:B0-----:R0:W1:Y:S02]  /*cd20*/  SYNCS.PHASECHK.TRANS64.TRYWAIT P0, [R14+URZ+0x18], R7 ;  /* 0x000018070e0075a7 */ /* 0x001064000800017f */
[----:B-1----:R-:W-:Y:S05]  /*cd30*/  @!P0 NANOSLEEP.SYNCS 0x989680 ;  /* 0x009896800000895d */ /* 0x002fea0003900000 */
[----:B------:R-:W1:Y:S02]  /*cd40*/  @!P0 SYNCS.PHASECHK.TRANS64 P0, [R14+URZ+0x18], R7 ;  /* 0x000018070e0085a7 */ /* 0x000e64000800007f */
[----:B-1----:R-:W-:Y:S05]  /*cd50*/  @!P0 BRA `(.L_x_298) ;  /* 0xfffffffc00f08947 */ /* 0x002fea000383ffff */
[----:B------:R-:W-:Y:S05]  /*cd60*/  BRA `(.L_x_316) ;  /* 0xfffffff000687947 */ /* 0x000fea000383ffff */
.L_x_306:
[----:B------:R-:W-:Y:S01]  /*cd70*/  BSSY B0, `(.L_x_317) ;  /* 0x0000006000007945 */ /* 0x000fe20003800000 */
[----:B------:R-:W-:-:S07]  /*cd80*/  IMAD.MOV.U32 R15, RZ, RZ, -0x1 ;  /* 0xffffffffff0f7424 */ /* 0x000fce00078e00ff */
[----:B------:R-:W-:Y:S05]  /*cd90*/  WARPSYNC.COLLECTIVE R15, `(.L_x_318) ;  /* 0x000000000f0c7348 */ /* 0x000fea0003c00000 */
[----:B------:R-:W-:Y:S02]  /*cda0*/  ELECT P6, UR62, PT ;  /* 0x00000000003e782f */ /* 0x000fe400038c0000 */
[----:B------:R-:W-:Y:S01]  /*cdb0*/  MOV R14, UR62 ;  /* 0x0000003e000e7c02 */ /* 0x000fe20008000f00 */
[----:B------:R-:W-:Y:S10]  /*cdc0*/  ENDCOLLECTIVE ;  /* 0x000000000000791b */ /* 0x000ff40003800000 */
.L_x_318:
[----:B------:R-:W-:Y:S05]  /*cdd0*/  BSYNC B0 ;  /* 0x0000000000007941 */ /* 0x000fea0003800000 */
.L_x_317:
[----:B------:R-:W-:Y:S05]  /*cde0*/  BRA `(.L_x_319) ;  /* 0xfffffff800f47947 */ /* 0x000fea000383ffff */
.L_x_310:
[----:B0-----:R0:W1:Y:S02]  /*cdf0*/  SYNCS.PHASECHK.TRANS64.TRYWAIT P0, [R7+URZ], R2 ;  /* 0x00000002070075a7 */ /* 0x001064000800017f */
[----:B-1----:R-:W-:Y:S05]  /*ce00*/  @!P0 NANOSLEEP.SYNCS 0x989680 ;  /* 0x009896800000895d */ /* 0x002fea0003900000 */
[----:B------:R-:W1:Y:S02]  /*ce10*/  @!P0 SYNCS.PHASECHK.TRANS64 P0, [R7+URZ], R2 ;  /* 0x00000002070085a7 */ /* 0x000e64000800007f */
[----:B-1----:R-:W-:Y:S05]  /*ce20*/  @!P0 BRA `(.L_x_310) ;  /* 0xfffffffc00f08947 */ /* 0x002fea000383ffff */
[----:B------:R-:W-:Y:S05]  /*ce30*/  BRA `(.L_x_320) ;  /* 0xfffffffc00347947 */ /* 0x000fea000383ffff */
.L_x_311:
[----:B0-----:R0:W1:Y:S02]  /*ce40*/  SYNCS.PHASECHK.TRANS64.TRYWAIT P0, [R9+URZ], R4 ;  /* 0x00000004090075a7 */ /* 0x001064000800017f */
[----:B-1----:R-:W-:Y:S05]  /*ce50*/  @!P0 NANOSLEEP.SYNCS 0x989680 ;  /* 0x009896800000895d */ /* 0x002fea0003900000 */
[----:B------:R-:W1:Y:S02]  /*ce60*/  @!P0 SYNCS.PHASECHK.TRANS64 P0, [R9+URZ], R4 ;  /* 0x00000004090085a7 */ /* 0x000e64000800007f */
[----:B-1----:R-:W-:Y:S05]  /*ce70*/  @!P0 BRA `(.L_x_311) ;  /* 0xfffffffc00f08947 */ /* 0x002fea000383ffff */
[----:B------:R-:W-:Y:S05]  /*ce80*/  BRA `(.L_x_321) ;  /* 0xfffffffc003c7947 */ /* 0x000fea000383ffff */
.L_x_322:
[----:B------:R-:W-:-:S00]  /*ce90*/  BRA `(.L_x_322) ;  /* 0xfffffffc00fc7947 */ /* 0x000fc0000383ffff */
[----:B------:R-:W-:-:S00]  /*cea0*/  NOP ;  /* 0x0000000000007918 */ /* 0x000fc00000000000 */
        /* <DEDUP_REMOVED lines=13> */
.L_x_323:


//--------------------- .nv.global.init           --------------------------
	.section	.nv.global.init,"aw",@progbits
.nv.global.init:
	.type		$str$22,@object
	.size		$str$22,($str$23 - $str$22)
$str$22:
        /*0000*/ 	.byte	0x6b, 0x5f, 0x74, 0x69, 0x6c, 0x65, 0x5f, 0x63, 0x6f, 0x75, 0x6e, 0x74, 0x20, 0x3e, 0x3d, 0x20
        /*0010*/ 	.byte	0x31, 0x00
	.type		$str$23,@object
	.size		$str$23,(__unnamed_1 - $str$23)
$str$23:
        /*0012*/ 	.byte	0x2f, 0x74, 0x6d, 0x70, 0x2f, 0x63, 0x75, 0x74, 0x6c, 0x61, 0x73, 0x73, 0x5f, 0x73, 0x77, 0x65
        /*0022*/ 	.byte	0x65, 0x70, 0x5f, 0x73, 0x72, 0x63, 0x2f, 0x69, 0x6e, 0x63, 0x6c, 0x75, 0x64, 0x65, 0x2f, 0x63
        /*0032*/ 	.byte	0x75, 0x74, 0x6c, 0x61, 0x73, 0x73, 0x2f, 0x67, 0x65, 0x6d, 0x6d, 0x2f, 0x63, 0x6f, 0x6c, 0x6c
        /*0042*/ 	.byte	0x65, 0x63, 0x74, 0x69, 0x76, 0x65, 0x2f, 0x73, 0x6d, 0x39, 0x30, 0x5f, 0x6d, 0x6d, 0x61, 0x5f
        /*0052*/ 	.byte	0x74, 0x6d, 0x61, 0x5f, 0x67, 0x6d, 0x6d, 0x61, 0x5f, 0x73, 0x73, 0x5f, 0x77, 0x61, 0x72, 0x70
        /*0062*/ 	.byte	0x73, 0x70, 0x65, 0x63, 0x69, 0x61, 0x6c, 0x69, 0x7a, 0x65, 0x64, 0x2e, 0x68, 0x70, 0x70, 0x00
	.type		__unnamed_1,@object
	.size		__unnamed_1,(.L_0 - __unnamed_1)
__unnamed_1:
        /*0072*/ 	.byte	0x76, 0x6f, 0x69, 0x64, 0x20, 0x63, 0x75, 0x74, 0x6c, 0x61, 0x73, 0x73, 0x3a, 0x3a, 0x67, 0x65
        /* <DEDUP_REMOVED lines=181> */
        /*0bd2*/ 	.byte	0x3a, 0x3a, 0x69, 0x64, 0x65, 0x6e, 0x74, 0x69, 0x74, 0x79, 0x5d, 0x00
.L_0:


//--------------------- .nv.shared._ZN7cutlass13device_kernelINS_4gemm6kernel13GemmUniversalIN4cute5tupleIJiiiiEEENS1_10collective13CollectiveMmaINS1_34MainloopSm90TmaGmmaWarpSpecializedILi3ENS5_IJNS4_1CILi2EEESB_NSA_ILi1EEEEEENS1_35KernelTmaWarpSpecializedCooperativeEEENS5_IJNSA_ILi256EEENSA_ILi128EEESH_EEENS_10bfloat16_tENS5_IJlSC_lEEESJ_SK_NS4_8TiledMMAINS4_8MMA_AtomIJNS4_4SM904GMMA28MMA_64x128x16_F32BF16BF16_SSILNSO_5MajorE0ELSQ_0ELNSO_7ScaleInE1ELSR_1EEEEEENS4_6LayoutINS5_IJSB_SC_SC_EEENS5_IJSC_NSA_ILi0EEESW_EEEEENS5_IJNS4_10UnderscoreESZ_SZ_EEEEENS4_23SM90_TMA_LOAD_MULTICASTENS4_14ComposedLayoutINS4_7SwizzleILi3ELi4ELi3EEENS4_18smem_ptr_flag_bitsILi16EEENSU_INS5_IJNSA_ILi8EEENSA_ILi64EEEEEENS5_IJS19_SC_EEEEEEEvNS4_8identityES12_S1D_vS1E_EENS_8epilogue10collective6detail29Sm90TmaWarpSpecializedAdapterINS1H_15DefaultEpilogueISJ_SK_SK_NS1G_6thread17LinearCombinationISJ_Li1EffLNS1L_9ScaleType4KindE0ELNS_15FloatRoundStyleE2ESJ_EENS1_15EpilogueDefaultEEEEEvvEEEEvNT_6ParamsE --------------------------
	.section	.nv.shared._ZN7cutlass13device_kernelINS_4gemm6kernel13GemmUniversalIN4cute5tupleIJiiiiEEENS1_10collective13CollectiveMmaINS1_34MainloopSm90TmaGmmaWarpSpecializedILi3ENS5_IJNS4_1CILi2EEESB_NSA_ILi1EEEEEENS1_35KernelTmaWarpSpecializedCooperativeEEENS5_IJNSA_ILi256EEENSA_ILi128EEESH_EEENS_10bfloat16_tENS5_IJlSC_lEEESJ_SK_NS4_8TiledMMAINS4_8MMA_AtomIJNS4_4SM904GMMA28MMA_64x128x16_F32BF16BF16_SSILNSO_5MajorE0ELSQ_0ELNSO_7ScaleInE1ELSR_1EEEEEENS4_6LayoutINS5_IJSB_SC_SC_EEENS5_IJSC_NSA_ILi0EEESW_EEEEENS5_IJNS4_10UnderscoreESZ_SZ_EEEEENS4_23SM90_TMA_LOAD_MULTICASTENS4_14ComposedLayoutINS4_7SwizzleILi3ELi4ELi3EEENS4_18smem_ptr_flag_bitsILi16EEENSU_INS5_IJNSA_ILi8EEENSA_ILi64EEEEEENS5_IJS19_SC_EEEEEEEvNS4_8identityES12_S1D_vS1E_EENS_8epilogue10collective6detail29Sm90TmaWarpSpecializedAdapterINS1H_15DefaultEpilogueISJ_SK_SK_NS1G_6thread17LinearCombinationISJ_Li1EffLNS1L_9ScaleType4KindE0ELNS_15FloatRoundStyleE2ESJ_EENS1_15EpilogueDefaultEEEEEvvEEEEvNT_6ParamsE,"aw",@nobits
	.sectionflags	@""
	.align	16
	.zero		1024


//--------------------- .nv.shared.reserved.0     --------------------------
	.section	.nv.shared.reserved.0,"aw",@nobits
	.weak		__nv_reservedSMEM_offset_0_alias
	.size		__nv_reservedSMEM_offset_0_alias, 0, 0
	.other		__nv_reservedSMEM_offset_0_alias,@"STO_CUDA_RESERVED_SHARED STV_DEFAULT"
__nv_reservedSMEM_offset_0_alias:
	.zero		0


//--------------------- .nv.global                --------------------------
	.section	.nv.global,"aw",@nobits
.nv.global:
	.type		_ZN39_INTERNAL_2ade5b2b_4_k_cu_c25742de_37604cute1_E,@object
	.size		_ZN39_INTERNAL_2ade5b2b_4_k_cu_c25742de_37604cute1_E,(_ZN39_INTERNAL_2ade5b2b_4_k_cu_c25742de_37604cuda3std3__45__cpo6cbeginE - _ZN39_INTERNAL_2ade5b2b_4_k_cu_c25742de_37604cute1_E)
_ZN39_INTERNAL_2ade5b2b_4_k_cu_c25742de_37604cute1_E:
	.zero		1
	.type		_ZN39_INTERNAL_2ade5b2b_4_k_cu_c25742de_37604cuda3std3__45__cpo6cbeginE,@object
	.size		_ZN39_INTERNAL_2ade5b2b_4_k_cu_c25742de_37604cuda3std3__45__cpo6cbeginE,(_ZN39_INTERNAL_2ade5b2b_4_k_cu_c25742de_37604cuda3std3__48in_placeE - _ZN39_INTERNAL_2ade5b2b_4_k_cu_c25742de_37604cuda3std3__45__cpo6cbeginE)
_ZN39_INTERNAL_2ade5b2b_4_k_cu_c25742de_37604cuda3std3__45__cpo6cbeginE:
	.zero		1
	.type		_ZN39_INTERNAL_2ade5b2b_4_k_cu_c25742de_37604cuda3std3__48in_placeE,@object
	.size		_ZN39_INTERNAL_2ade5b2b_4_k_cu_c25742de_37604cuda3std3__48in_placeE,(_ZN39_INTERNAL_2ade5b2b_4_k_cu_c25742de_37604cuda3std6ranges3__45__cpo9iter_moveE - _ZN39_INTERNAL_2ade5b2b_4_k_cu_c25742de_37604cuda3std3__48in_placeE)
_ZN39_INTERNAL_2ade5b2b_4_k_cu_c25742de_37604cuda3std3__48in_placeE:
	.zero		1
	.type		_ZN39_INTERNAL_2ade5b2b_4_k_cu_c25742de_37604cuda3std6ranges3__45__cpo9iter_moveE,@object
	.size		_ZN39_INTERNAL_2ade5b2b_4_k_cu_c25742de_37604cuda3std6ranges3__45__cpo9iter_moveE,(_ZN39_INTERNAL_2ade5b2b_4_k_cu_c25742de_37604cuda3std3__45__cpo5beginE - _ZN39_INTERNAL_2ade5b2b_4_k_cu_c25742de_37604cuda3std6ranges3__45__cpo9iter_moveE)
_ZN39_INTERNAL_2ade5b2b_4_k_cu_c25742de_37604cuda3std6ranges3__45__cpo9iter_moveE:
	.zero		1
	.type		_ZN39_INTERNAL_2ade5b2b_4_k_cu_c25742de_37604cuda3std3__45__cpo5beginE,@object
	.size		_ZN39_INTERNAL_2ade5b2b_4_k_cu_c25742de_37604cuda3std3__45__cpo5beginE,(_ZN39_INTERNAL_2ade5b2b_4_k_cu_c25742de_37604cuda3std3__441_GLOBAL__N__2ade5b2b_4_k_cu_c25742de_37606ignoreE - _ZN39_INTERNAL_2ade5b2b_4_k_cu_c25742de_37604cuda3std3__45__cpo5beginE)
_ZN39_INTERNAL_2ade5b2b_4_k_cu_c25742de_37604cuda3std3__45__cpo5beginE:
	.zero		1
	.type		_ZN39_INTERNAL_2ade5b2b_4_k_cu_c25742de_37604cuda3std3__441_GLOBAL__N__2ade5b2b_4_k_cu_c25742de_37606ignoreE,@object
	.size		_ZN39_INTERNAL_2ade5b2b_4_k_cu_c25742de_37604cuda3std3__441_GLOBAL__N__2ade5b2b_4_k_cu_c25742de_37606ignoreE,(_ZN39_INTERNAL_2ade5b2b_4_k_cu_c25742de_37604cute7productE - _ZN39_INTERNAL_2ade5b2b_4_k_cu_c25742de_37604cuda3std3__441_GLOBAL__N__2ade5b2b_4_k_cu_c25742de_37606ignoreE)
_ZN39_INTERNAL_2ade5b2b_4_k_cu_c25742de_37604cuda3std3__441_GLOBAL__N__2ade5b2b_4_k_cu_c25742de_37606ignoreE:
	.zero		1
	.type		_ZN39_INTERNAL_2ade5b2b_4_k_cu_c25742de_37604cute7productE,@object
	.size		_ZN39_INTERNAL_2ade5b2b_4_k_cu_c25742de_37604cute7productE,(_ZN39_INTERNAL_2ade5b2b_4_k_cu_c25742de_37604cuda3std3__45__cpo3endE - _ZN39_INTERNAL_2ade5b2b_4_k_cu_c25742de_37604cute7productE)
_ZN39_INTERNAL_2ade5b2b_4_k_cu_c25742de_37604cute7productE:
	.zero		1
	.type		_ZN39_INTERNAL_2ade5b2b_4_k_cu_c25742de_37604cuda3std3__45__cpo3endE,@object
	.size		_ZN39_INTERNAL_2ade5b2b_4_k_cu_c25742de_37604cuda3std3__45__cpo3endE,(_ZN39_INTERNAL_2ade5b2b_4_k_cu_c25742de_37604cuda3std3__419piecewise_constructE - _ZN39_INTERNAL_2ade5b2b_4_k_cu_c25742de_37604cuda3std3__45__cpo3endE)
_ZN39_INTERNAL_2ade5b2b_4_k_cu_c25742de_37604cuda3std3__45__cpo3endE:
	.zero		1
	.type		_ZN39_INTERNAL_2ade5b2b_4_k_cu_c25742de_37604cuda3std3__419piecewise_constructE,@object
	.size		_ZN39_INTERNAL_2ade5b2b_4_k_cu_c25742de_37604cuda3std3__419piecewise_constructE,(_ZN39_INTERNAL_2ade5b2b_4_k_cu_c25742de_37604cuda3std3__45__cpo4cendE - _ZN39_INTERNAL_2ade5b2b_4_k_cu_c25742de_37604cuda3std3__419piecewise_constructE)
_ZN39_INTERNAL_2ade5b2b_4_k_cu_c25742de_37604cuda3std3__419piecewise_constructE:
	.zero		1
	.type		_ZN39_INTERNAL_2ade5b2b_4_k_cu_c25742de_37604cuda3std3__45__cpo4cendE,@object
	.size		_ZN39_INTERNAL_2ade5b2b_4_k_cu_c25742de_37604cuda3std3__45__cpo4cendE,(_ZN39_INTERNAL_2ade5b2b_4_k_cu_c25742de_37604cuda3std6ranges3__45__cpo4swapE - _ZN39_INTERNAL_2ade5b2b_4_k_cu_c25742de_37604cuda3std3__45__cpo4cendE)
_ZN39_INTERNAL_2ade5b2b_4_k_cu_c25742de_37604cuda3std3__45__cpo4cendE:
	.zero		1
	.type		_ZN39_INTERNAL_2ade5b2b_4_k_cu_c25742de_37604cuda3std6ranges3__45__cpo4swapE,@object
	.size		_ZN39_INTERNAL_2ade5b2b_4_k_cu_c25742de_37604cuda3std6ranges3__45__cpo4swapE,(.L_8 - _ZN39_INTERNAL_2ade5b2b_4_k_cu_c25742de_37604cuda3std6ranges3__45__cpo4swapE)
_ZN39_INTERNAL_2ade5b2b_4_k_cu_c25742de_37604cuda3std6ranges3__45__cpo4swapE:
	.zero		1
.L_8:


//--------------------- .nv.constant0._ZN7cutlass13device_kernelINS_4gemm6kernel13GemmUniversalIN4cute5tupleIJiiiiEEENS1_10collective13CollectiveMmaINS1_34MainloopSm90TmaGmmaWarpSpecializedILi3ENS5_IJNS4_1CILi2EEESB_NSA_ILi1EEEEEENS1_35KernelTmaWarpSpecializedCooperativeEEENS5_IJNSA_ILi256EEENSA_ILi128EEESH_EEENS_10bfloat16_tENS5_IJlSC_lEEESJ_SK_NS4_8TiledMMAINS4_8MMA_AtomIJNS4_4SM904GMMA28MMA_64x128x16_F32BF16BF16_SSILNSO_5MajorE0ELSQ_0ELNSO_7ScaleInE1ELSR_1EEEEEENS4_6LayoutINS5_IJSB_SC_SC_EEENS5_IJSC_NSA_ILi0EEESW_EEEEENS5_IJNS4_10UnderscoreESZ_SZ_EEEEENS4_23SM90_TMA_LOAD_MULTICASTENS4_14ComposedLayoutINS4_7SwizzleILi3ELi4ELi3EEENS4_18smem_ptr_flag_bitsILi16EEENSU_INS5_IJNSA_ILi8EEENSA_ILi64EEEEEENS5_IJS19_SC_EEEEEEEvNS4_8identityES12_S1D_vS1E_EENS_8epilogue10collective6detail29Sm90TmaWarpSpecializedAdapterINS1H_15DefaultEpilogueISJ_SK_SK_NS1G_6thread17LinearCombinationISJ_Li1EffLNS1L_9ScaleType4KindE0ELNS_15FloatRoundStyleE2ESJ_EENS1_15EpilogueDefaultEEEEEvvEEEEvNT_6ParamsE --------------------------
	.section	.nv.constant0._ZN7cutlass13device_kernelINS_4gemm6kernel13GemmUniversalIN4cute5tupleIJiiiiEEENS1_10collective13CollectiveMmaINS1_34MainloopSm90TmaGmmaWarpSpecializedILi3ENS5_IJNS4_1CILi2EEESB_NSA_ILi1EEEEEENS1_35KernelTmaWarpSpecializedCooperativeEEENS5_IJNSA_ILi256EEENSA_ILi128EEESH_EEENS_10bfloat16_tENS5_IJlSC_lEEESJ_SK_NS4_8TiledMMAINS4_8MMA_AtomIJNS4_4SM904GMMA28MMA_64x128x16_F32BF16BF16_SSILNSO_5MajorE0ELSQ_0ELNSO_7ScaleInE1ELSR_1EEEEEENS4_6LayoutINS5_IJSB_SC_SC_EEENS5_IJSC_NSA_ILi0EEESW_EEEEENS5_IJNS4_10UnderscoreESZ_SZ_EEEEENS4_23SM90_TMA_LOAD_MULTICASTENS4_14ComposedLayoutINS4_7SwizzleILi3ELi4ELi3EEENS4_18smem_ptr_flag_bitsILi16EEENSU_INS5_IJNSA_ILi8EEENSA_ILi64EEEEEENS5_IJS19_SC_EEEEEEEvNS4_8identityES12_S1D_vS1E_EENS_8epilogue10collective6detail29Sm90TmaWarpSpecializedAdapterINS1H_15DefaultEpilogueISJ_SK_SK_NS1G_6thread17LinearCombinationISJ_Li1EffLNS1L_9ScaleType4KindE0ELNS_15FloatRoundStyleE2ESJ_EENS1_15EpilogueDefaultEEEEEvvEEEEvNT_6ParamsE,"a",@progbits
	.sectionflags	@""
	.align	4
.nv.constant0._ZN7cutlass13device_kernelINS_4gemm6kernel13GemmUniversalIN4cute5tupleIJiiiiEEENS1_10collective13CollectiveMmaINS1_34MainloopSm90TmaGmmaWarpSpecializedILi3ENS5_IJNS4_1CILi2EEESB_NSA_ILi1EEEEEENS1_35KernelTmaWarpSpecializedCooperativeEEENS5_IJNSA_ILi256EEENSA_ILi128EEESH_EEENS_10bfloat16_tENS5_IJlSC_lEEESJ_SK_NS4_8TiledMMAINS4_8MMA_AtomIJNS4_4SM904GMMA28MMA_64x128x16_F32BF16BF16_SSILNSO_5MajorE0ELSQ_0ELNSO_7ScaleInE1ELSR_1EEEEEENS4_6LayoutINS5_IJSB_SC_SC_EEENS5_IJSC_NSA_ILi0EEESW_EEEEENS5_IJNS4_10UnderscoreESZ_SZ_EEEEENS4_23SM90_TMA_LOAD_MULTICASTENS4_14ComposedLayoutINS4_7SwizzleILi3ELi4ELi3EEENS4_18smem_ptr_flag_bitsILi16EEENSU_INS5_IJNSA_ILi8EEENSA_ILi64EEEEEENS5_IJS19_SC_EEEEEEEvNS4_8identityES12_S1D_vS1E_EENS_8epilogue10collective6detail29Sm90TmaWarpSpecializedAdapterINS1H_15DefaultEpilogueISJ_SK_SK_NS1G_6thread17LinearCombinationISJ_Li1EffLNS1L_9ScaleType4KindE0ELNS_15FloatRoundStyleE2ESJ_EENS1_15EpilogueDefaultEEEEEvvEEEEvNT_6ParamsE:
	.zero		1664


//--------------------- SYMBOLS --------------------------

	.type		.nv.reservedSmem.offset0,@object
	.size		.nv.reservedSmem.offset0,0x4
	.type		__assertfail,@function
